	.target	sm_80

	.elftype	@"ET_EXEC"


//--------------------- .note.nv.tkinfo           --------------------------
	.section	.note.nv.tkinfo,"",@"SHT_NOTE"
	.sectionflags	@"SHF_NOTE_NV_TKINFO"
	.tkinfo
        /*0018*/ 	.word	0x00000002
        /*0030*/ 	.string	""
        /*0030*/ 	.string	"ptxas"
        /*0030*/ 	.string	"Cuda compilation tools, release 13.0, V13.0.88"
        /*0030*/ 	.string	"Build cuda_13.0.r13.0/compiler.36424714_0"
        /*0030*/ 	.string	"-v  -suppress-debug-info  -lineinfo  -arch sm_80 "



//--------------------- .note.nv.cuinfo           --------------------------
	.section	.note.nv.cuinfo,"",@"SHT_NOTE"
	.sectionflags	@"SHF_NOTE_NV_CUINFO"
        /*0018*/ 	.short	0x0002
        /*001a*/ 	.short	0x0050
        /*001c*/ 	.short	0x0082
	.zero		2


//--------------------- .nv.info                  --------------------------
	.section	.nv.info,"",@"SHT_CUDA_INFO"
	.align	4


	//----- nvinfo : EIATTR_REGCOUNT
	.align		4
        /*0000*/ 	.byte	0x04, 0x2f
        /*0002*/ 	.short	(.L_1 - .L_0)
	.align		4
.L_0:
        /*0004*/ 	.word	index@(matmul_kernel)
        /*0008*/ 	.word	0x00000050


	//----- nvinfo : EIATTR_FRAME_SIZE
	.align		4
.L_1:
        /*000c*/ 	.byte	0x04, 0x11
        /*000e*/ 	.short	(.L_3 - .L_2)
	.align		4
.L_2:
        /*0010*/ 	.word	index@(matmul_kernel)
        /*0014*/ 	.word	0x00000000


	//----- nvinfo : EIATTR_MIN_STACK_SIZE
	.align		4
.L_3:
        /*0018*/ 	.byte	0x04, 0x12
        /*001a*/ 	.short	(.L_5 - .L_4)
	.align		4
.L_4:
        /*001c*/ 	.word	index@(matmul_kernel)
        /*0020*/ 	.word	0x00000000
.L_5:


//--------------------- .nv.info.matmul_kernel    --------------------------
	.section	.nv.info.matmul_kernel,"",@"SHT_CUDA_INFO"
	.sectionflags	@""
	.align	4


	//----- nvinfo : EIATTR_CUDA_API_VERSION
	.align		4
        /*0000*/ 	.byte	0x04, 0x37
        /*0002*/ 	.short	(.L_7 - .L_6)
.L_6:
        /*0004*/ 	.word	0x00000082


	//----- nvinfo : EIATTR_SW2861232_WAR
	.align		4
.L_7:
        /*0008*/ 	.byte	0x01, 0x35
	.zero		2


	//----- nvinfo : EIATTR_PARAM_CBANK
	.align		4
        /*000c*/ 	.byte	0x04, 0x0a
        /*000e*/ 	.short	(.L_9 - .L_8)
	.align		4
.L_8:
        /*0010*/ 	.word	index@(.nv.constant0.matmul_kernel)
        /*0014*/ 	.short	0x0160
        /*0016*/ 	.short	0x0050


	//----- nvinfo : EIATTR_CBANK_PARAM_SIZE
	.align		4
.L_9:
        /*0018*/ 	.byte	0x03, 0x19
        /*001a*/ 	.short	0x0050


	//----- nvinfo : EIATTR_KPARAM_INFO
	.align		4
        /*001c*/ 	.byte	0x04, 0x17
        /*001e*/ 	.short	(.L_11 - .L_10)
.L_10:
        /*0020*/ 	.word	0x00000000
        /*0024*/ 	.short	0x000d
        /*0026*/ 	.short	0x0048
        /*0028*/ 	.byte	0x00, 0xf4, 0x21, 0x00


	//----- nvinfo : EIATTR_KPARAM_INFO
	.align		4
.L_11:
        /*002c*/ 	.byte	0x04, 0x17
        /*002e*/ 	.short	(.L_13 - .L_12)
.L_12:
        /*0030*/ 	.word	0x00000000
        /*0034*/ 	.short	0x000c
        /*0036*/ 	.short	0x0040
        /*0038*/ 	.byte	0x00, 0xf4, 0x21, 0x00


	//----- nvinfo : EIATTR_KPARAM_INFO
	.align		4
.L_13:
        /*003c*/ 	.byte	0x04, 0x17
        /*003e*/ 	.short	(.L_15 - .L_14)
.L_14:
        /*0040*/ 	.word	0x00000000
        /*0044*/ 	.short	0x000b
        /*0046*/ 	.short	0x0038
        /*0048*/ 	.byte	0x00, 0xf0, 0x11, 0x00


	//----- nvinfo : EIATTR_KPARAM_INFO
	.align		4
.L_15:
        /*004c*/ 	.byte	0x04, 0x17
        /*004e*/ 	.short	(.L_17 - .L_16)
.L_16:
        /*0050*/ 	.word	0x00000000
        /*0054*/ 	.short	0x000a
        /*0056*/ 	.short	0x0034
        /*0058*/ 	.byte	0x00, 0xf0, 0x11, 0x00


	//----- nvinfo : EIATTR_KPARAM_INFO
	.align		4
.L_17:
        /*005c*/ 	.byte	0x04, 0x17
        /*005e*/ 	.short	(.L_19 - .L_18)
.L_18:
        /*0060*/ 	.word	0x00000000
        /*0064*/ 	.short	0x0009
        /*0066*/ 	.short	0x0030
        /*0068*/ 	.byte	0x00, 0xf0, 0x11, 0x00


	//----- nvinfo : EIATTR_KPARAM_INFO
	.align		4
.L_19:
        /*006c*/ 	.byte	0x04, 0x17
        /*006e*/ 	.short	(.L_21 - .L_20)
.L_20:
        /*0070*/ 	.word	0x00000000
        /*0074*/ 	.short	0x0008
        /*0076*/ 	.short	0x002c
        /*0078*/ 	.byte	0x00, 0xf0, 0x11, 0x00


	//----- nvinfo : EIATTR_KPARAM_INFO
	.align		4
.L_21:
        /*007c*/ 	.byte	0x04, 0x17
        /*007e*/ 	.short	(.L_23 - .L_22)
.L_22:
        /*0080*/ 	.word	0x00000000
        /*0084*/ 	.short	0x0007
        /*0086*/ 	.short	0x0028
        /*0088*/ 	.byte	0x00, 0xf0, 0x11, 0x00


	//----- nvinfo : EIATTR_KPARAM_INFO
	.align		4
.L_23:
        /*008c*/ 	.byte	0x04, 0x17
        /*008e*/ 	.short	(.L_25 - .L_24)
.L_24:
        /*0090*/ 	.word	0x00000000
        /*0094*/ 	.short	0x0006
        /*0096*/ 	.short	0x0024
        /*0098*/ 	.byte	0x00, 0xf0, 0x11, 0x00


	//----- nvinfo : EIATTR_KPARAM_INFO
	.align		4
.L_25:
        /*009c*/ 	.byte	0x04, 0x17
        /*009e*/ 	.short	(.L_27 - .L_26)
.L_26:
        /*00a0*/ 	.word	0x00000000
        /*00a4*/ 	.short	0x0005
        /*00a6*/ 	.short	0x0020
        /*00a8*/ 	.byte	0x00, 0xf0, 0x11, 0x00


	//----- nvinfo : EIATTR_KPARAM_INFO
	.align		4
.L_27:
        /*00ac*/ 	.byte	0x04, 0x17
        /*00ae*/ 	.short	(.L_29 - .L_28)
.L_28:
        /*00b0*/ 	.word	0x00000000
        /*00b4*/ 	.short	0x0004
        /*00b6*/ 	.short	0x001c
        /*00b8*/ 	.byte	0x00, 0xf0, 0x11, 0x00


	//----- nvinfo : EIATTR_KPARAM_INFO
	.align		4
.L_29:
        /*00bc*/ 	.byte	0x04, 0x17
        /*00be*/ 	.short	(.L_31 - .L_30)
.L_30:
        /*00c0*/ 	.word	0x00000000
        /*00c4*/ 	.short	0x0003
        /*00c6*/ 	.short	0x0018
        /*00c8*/ 	.byte	0x00, 0xf0, 0x11, 0x00


	//----- nvinfo : EIATTR_KPARAM_INFO
	.align		4
.L_31:
        /*00cc*/ 	.byte	0x04, 0x17
        /*00ce*/ 	.short	(.L_33 - .L_32)
.L_32:
        /*00d0*/ 	.word	0x00000000
        /*00d4*/ 	.short	0x0002
        /*00d6*/ 	.short	0x0010
        /*00d8*/ 	.byte	0x00, 0xf4, 0x21, 0x00


	//----- nvinfo : EIATTR_KPARAM_INFO
	.align		4
.L_33:
        /*00dc*/ 	.byte	0x04, 0x17
        /*00de*/ 	.short	(.L_35 - .L_34)
.L_34:
        /*00e0*/ 	.word	0x00000000
        /*00e4*/ 	.short	0x0001
        /*00e6*/ 	.short	0x0008
        /*00e8*/ 	.byte	0x00, 0xf4, 0x21, 0x00


	//----- nvinfo : EIATTR_KPARAM_INFO
	.align		4
.L_35:
        /*00ec*/ 	.byte	0x04, 0x17
        /*00ee*/ 	.short	(.L_37 - .L_36)
.L_36:
        /*00f0*/ 	.word	0x00000000
        /*00f4*/ 	.short	0x0000
        /*00f6*/ 	.short	0x0000
        /*00f8*/ 	.byte	0x00, 0xf4, 0x21, 0x00


	//----- nvinfo : EIATTR_MAXREG_COUNT
	.align		4
.L_37:
        /*00fc*/ 	.byte	0x03, 0x1b
        /*00fe*/ 	.short	0x00ff


	//----- nvinfo : EIATTR_NUM_BARRIERS
	.align		4
        /*0100*/ 	.byte	0x02, 0x4c
        /*0102*/ 	.byte	0x01
	.zero		1


	//----- nvinfo : EIATTR_MERCURY_ISA_VERSION
	.align		4
        /*0104*/ 	.byte	0x03, 0x5f
        /*0106*/ 	.short	0x0000


	//----- nvinfo : EIATTR_EXIT_INSTR_OFFSETS
	.align		4
        /*0108*/ 	.byte	0x04, 0x1c
        /*010a*/ 	.short	(.L_39 - .L_38)


	//   ....[0]....
.L_38:
        /*010c*/ 	.word	0x00001bf0


	//   ....[1]....
        /*0110*/ 	.word	0x00001c20


	//----- nvinfo : EIATTR_REQNTID
	.align		4
.L_39:
        /*0114*/ 	.byte	0x04, 0x10
        /*0116*/ 	.short	(.L_41 - .L_40)
.L_40:
        /*0118*/ 	.word	0x00000100
        /*011c*/ 	.word	0x00000001
        /*0120*/ 	.word	0x00000001
.L_41:


//--------------------- .nv.callgraph             --------------------------
	.section	.nv.callgraph,"",@"SHT_CUDA_CALLGRAPH"
	.align	4
	.sectionentsize	8
	.align		4
        /*0000*/ 	.word	0x00000000
	.align		4
        /*0004*/ 	.word	0xffffffff
	.align		4
        /*0008*/ 	.word	0x00000000
	.align		4
        /*000c*/ 	.word	0xfffffffe
	.align		4
        /*0010*/ 	.word	0x00000000
	.align		4
        /*0014*/ 	.word	0xfffffffd
	.align		4
        /*0018*/ 	.word	0x00000000
	.align		4
        /*001c*/ 	.word	0xfffffffc


//--------------------- .nv.rel.action            --------------------------
	.section	.nv.rel.action,"",@"SHT_CUDA_RELOCINFO"
	.align	8
	.sectionentsize	8
        /*0000*/ 	.byte	0x73, 0x00, 0x00, 0x00, 0x00, 0x00, 0x00, 0x00, 0x00, 0x00, 0x00, 0x11, 0x25, 0x00, 0x05, 0x36


//--------------------- .nv.constant0.matmul_kernel --------------------------
	.section	.nv.constant0.matmul_kernel,"a",@progbits
	.sectionflags	@""
	.align	4
.nv.constant0.matmul_kernel:
	.zero		432


//--------------------- .text.matmul_kernel       --------------------------
	.section	.text.matmul_kernel,"ax",@progbits
	.sectioninfo	@"SHI_REGISTERS=80"
	.align	128
        .global         matmul_kernel
        .type           matmul_kernel,@function
        .size           matmul_kernel,(.L_x_3 - matmul_kernel)
        .other          matmul_kernel,@"STO_CUDA_ENTRY STV_DEFAULT"
matmul_kernel:
.text.matmul_kernel:
[----:B------:R-:W-:Y:S02]  /*0000*/  IMAD.MOV.U32 R1, RZ, RZ, c[0x0][0x28] ;  /* 0x00000a00ff017624 */ /* 0x000fe400078e00ff */
[----:B------:R-:W-:Y:S01]  /*0010*/  IMAD.MOV.U32 R0, RZ, RZ, c[0x0][0x17c] ;  /* 0x00005f00ff007624 */ /* 0x000fe200078e00ff */
[----:B------:R-:W0:Y:S01]  /*0020*/  S2R R5, SR_CTAID.X ;  /* 0x0000000000057919 */ /* 0x000e220000002500 */
[----:B------:R-:W-:Y:S01]  /*0030*/  IMAD.MOV.U32 R54, RZ, RZ, c[0x0][0x180] ;  /* 0x00006000ff367624 */ /* 0x000fe200078e00ff */
[----:B------:R-:W-:Y:S02]  /*0040*/  ULDC.64 UR6, c[0x0][0x118] ;  /* 0x0000460000067ab9 */ /* 0x000fe40000000a00 */
[----:B------:R-:W-:Y:S02]  /*0050*/  IADD3 R0, R0, 0x3f, RZ ;  /* 0x0000003f00007810 */ /* 0x000fe40007ffe0ff */
[----:B------:R-:W-:Y:S02]  /*0060*/  IADD3 R54, R54, 0x1f, RZ ;  /* 0x0000001f36367810 */ /* 0x000fe40007ffe0ff */
[----:B------:R-:W-:-:S04]  /*0070*/  SHF.R.S32.HI R3, RZ, 0x1f, R0 ;  /* 0x0000001fff037819 */ /* 0x000fc80000011400 */
[----:B------:R-:W-:-:S04]  /*0080*/  LEA.HI R3, R3, R0, RZ, 0x6 ;  /* 0x0000000003037211 */ /* 0x000fc800078f30ff */
[----:B------:R-:W-:-:S05]  /*0090*/  SHF.R.S32.HI R3, RZ, 0x6, R3 ;  /* 0x00000006ff037819 */ /* 0x000fca0000011403 */
[----:B------:R-:W-:Y:S01]  /*00a0*/  IMAD.SHL.U32 R4, R3, 0x8, RZ ;  /* 0x0000000803047824 */ /* 0x000fe200078e00ff */
[----:B0-----:R-:W-:-:S04]  /*00b0*/  IABS R8, R5 ;  /* 0x0000000500087213 */ /* 0x001fc80000000000 */
[-C--:B------:R-:W-:Y:S02]  /*00c0*/  IABS R7, R4.reuse ;  /* 0x0000000400077213 */ /* 0x080fe40000000000 */
[----:B------:R-:W-:Y:S02]  /*00d0*/  IABS R10, R4 ;  /* 0x00000004000a7213 */ /* 0x000fe40000000000 */
[----:B------:R-:W0:Y:S08]  /*00e0*/  I2F.RP R0, R7 ;  /* 0x0000000700007306 */ /* 0x000e300000209400 */
[----:B0-----:R-:W0:Y:S02]  /*00f0*/  MUFU.RCP R0, R0 ;  /* 0x0000000000007308 */ /* 0x001e240000001000 */
[----:B0-----:R-:W-:Y:S01]  /*0100*/  IADD3 R2, R0, 0xffffffe, RZ ;  /* 0x0ffffffe00027810 */ /* 0x001fe20007ffe0ff */
[----:B------:R-:W-:-:S05]  /*0110*/  IMAD.MOV R0, RZ, RZ, -R10 ;  /* 0x000000ffff007224 */ /* 0x000fca00078e0a0a */
[----:B------:R0:W1:Y:S02]  /*0120*/  F2I.FTZ.U32.TRUNC.NTZ R3, R2 ;  /* 0x0000000200037305 */ /* 0x000064000021f000 */
[----:B0-----:R-:W-:Y:S02]  /*0130*/  IMAD.MOV.U32 R2, RZ, RZ, RZ ;  /* 0x000000ffff027224 */ /* 0x001fe400078e00ff */
[----:B-1----:R-:W-:-:S04]  /*0140*/  IMAD.MOV R6, RZ, RZ, -R3 ;  /* 0x000000ffff067224 */ /* 0x002fc800078e0a03 */
[----:B------:R-:W-:Y:S02]  /*0150*/  IMAD R9, R6, R7, RZ ;  /* 0x0000000706097224 */ /* 0x000fe400078e02ff */
[----:B------:R-:W-:Y:S02]  /*0160*/  IMAD.MOV.U32 R6, RZ, RZ, R8 ;  /* 0x000000ffff067224 */ /* 0x000fe400078e0008 */
[----:B------:R-:W-:-:S06]  /*0170*/  IMAD.HI.U32 R3, R3, R9, R2 ;  /* 0x0000000903037227 */ /* 0x000fcc00078e0002 */
[----:B------:R-:W-:-:S04]  /*0180*/  IMAD.HI.U32 R3, R3, R6, RZ ;  /* 0x0000000603037227 */ /* 0x000fc800078e00ff */
[----:B------:R-:W-:-:S05]  /*0190*/  IMAD R0, R3, R0, R6 ;  /* 0x0000000003007224 */ /* 0x000fca00078e0206 */
[----:B------:R-:W-:-:S13]  /*01a0*/  ISETP.GT.U32.AND P1, PT, R7, R0, PT ;  /* 0x000000000700720c */ /* 0x000fda0003f24070 */
[----:B------:R-:W-:Y:S01]  /*01b0*/  @!P1 IMAD.IADD R0, R0, 0x1, -R7 ;  /* 0x0000000100009824 */ /* 0x000fe200078e0a07 */
[----:B------:R-:W-:Y:S02]  /*01c0*/  @!P1 IADD3 R3, R3, 0x1, RZ ;  /* 0x0000000103039810 */ /* 0x000fe40007ffe0ff */
[----:B------:R-:W-:Y:S02]  /*01d0*/  ISETP.NE.AND P1, PT, R4, RZ, PT ;  /* 0x000000ff0400720c */ /* 0x000fe40003f25270 */
[----:B------:R-:W-:Y:S02]  /*01e0*/  ISETP.GE.U32.AND P0, PT, R0, R7, PT ;  /* 0x000000070000720c */ /* 0x000fe40003f06070 */
[----:B------:R-:W-:-:S04]  /*01f0*/  LOP3.LUT R0, R5, R4, RZ, 0x3c, !PT ;  /* 0x0000000405007212 */ /* 0x000fc800078e3cff */
[----:B------:R-:W-:Y:S01]  /*0200*/  ISETP.GE.AND P2, PT, R0, RZ, PT ;  /* 0x000000ff0000720c */ /* 0x000fe20003f46270 */
[----:B------:R-:W-:-:S05]  /*0210*/  IMAD.MOV.U32 R0, RZ, RZ, 0x1f ;  /* 0x0000001fff007424 */ /* 0x000fca00078e00ff */
[----:B------:R-:W-:Y:S02]  /*0220*/  IADD3 R0, R0, c[0x0][0x178], RZ ;  /* 0x00005e0000007a10 */ /* 0x000fe40007ffe0ff */
[----:B------:R-:W-:-:S05]  /*0230*/  @P0 IADD3 R3, R3, 0x1, RZ ;  /* 0x0000000103030810 */ /* 0x000fca0007ffe0ff */
[----:B------:R-:W-:Y:S01]  /*0240*/  IMAD.MOV.U32 R2, RZ, RZ, R3 ;  /* 0x000000ffff027224 */ /* 0x000fe200078e0003 */
[----:B------:R-:W-:-:S03]  /*0250*/  SHF.R.S32.HI R3, RZ, 0x1f, R0 ;  /* 0x0000001fff037819 */ /* 0x000fc60000011400 */
[----:B------:R-:W-:Y:S01]  /*0260*/  @!P2 IMAD.MOV R2, RZ, RZ, -R2 ;  /* 0x000000ffff02a224 */ /* 0x000fe200078e0a02 */
[----:B------:R-:W-:Y:S02]  /*0270*/  @!P1 LOP3.LUT R2, RZ, R4, RZ, 0x33, !PT ;  /* 0x00000004ff029212 */ /* 0x000fe400078e33ff */
[----:B------:R-:W-:-:S03]  /*0280*/  LEA.HI R3, R3, R0, RZ, 0x5 ;  /* 0x0000000003037211 */ /* 0x000fc600078f28ff */
[----:B------:R-:W-:Y:S02]  /*0290*/  IMAD.SHL.U32 R15, R2, 0x8, RZ ;  /* 0x00000008020f7824 */ /* 0x000fe400078e00ff */
[----:B------:R-:W-:-:S03]  /*02a0*/  IMAD.MOV R2, RZ, RZ, -R2 ;  /* 0x000000ffff027224 */ /* 0x000fc600078e0a02 */
[----:B------:R-:W-:Y:S01]  /*02b0*/  LEA.HI.SX32 R3, R3, -R15, 0x1b ;  /* 0x8000000f03037211 */ /* 0x000fe200078fdaff */
[----:B------:R-:W-:-:S03]  /*02c0*/  IMAD R4, R4, R2, R5 ;  /* 0x0000000204047224 */ /* 0x000fc600078e0205 */
[----:B------:R-:W-:Y:S02]  /*02d0*/  IMNMX R11, R3, 0x8, PT ;  /* 0x00000008030b7817 */ /* 0x000fe40003800200 */
[----:B------:R-:W-:Y:S02]  /*02e0*/  IABS R9, R4 ;  /* 0x0000000400097213 */ /* 0x000fe40000000000 */
[----:B------:R-:W-:-:S04]  /*02f0*/  IABS R7, R11 ;  /* 0x0000000b00077213 */ /* 0x000fc80000000000 */
[----:B------:R-:W0:Y:S08]  /*0300*/  I2F.RP R0, R7 ;  /* 0x0000000700007306 */ /* 0x000e300000209400 */
[----:B0-----:R-:W0:Y:S02]  /*0310*/  MUFU.RCP R0, R0 ;  /* 0x0000000000007308 */ /* 0x001e240000001000 */
[----:B0-----:R-:W-:-:S06]  /*0320*/  IADD3 R3, R0, 0xffffffe, RZ ;  /* 0x0ffffffe00037810 */ /* 0x001fcc0007ffe0ff */
[----:B------:R-:W0:Y:S02]  /*0330*/  F2I.FTZ.U32.TRUNC.NTZ R3, R3 ;  /* 0x0000000300037305 */ /* 0x000e24000021f000 */
[----:B0-----:R-:W-:-:S04]  /*0340*/  IMAD.MOV R6, RZ, RZ, -R3 ;  /* 0x000000ffff067224 */ /* 0x001fc800078e0a03 */
[----:B------:R-:W-:Y:S01]  /*0350*/  IMAD.MOV.U32 R2, RZ, RZ, R6 ;  /* 0x000000ffff027224 */ /* 0x000fe200078e0006 */
[----:B------:R-:W-:-:S03]  /*0360*/  IABS R6, R11 ;  /* 0x0000000b00067213 */ /* 0x000fc60000000000 */
[----:B------:R-:W-:Y:S02]  /*0370*/  IMAD R5, R2, R7, RZ ;  /* 0x0000000702057224 */ /* 0x000fe400078e02ff */
[----:B------:R-:W-:Y:S02]  /*0380*/  IMAD.MOV.U32 R2, RZ, RZ, RZ ;  /* 0x000000ffff027224 */ /* 0x000fe400078e00ff */
[----:B------:R-:W-:Y:S02]  /*0390*/  IMAD.MOV R0, RZ, RZ, -R6 ;  /* 0x000000ffff007224 */ /* 0x000fe400078e0a06 */
        /* <DEDUP_REMOVED lines=9> */
[----:B------:R-:W-:Y:S02]  /*0430*/  ISETP.GE.AND P2, PT, R0, RZ, PT ;  /* 0x000000ff0000720c */ /* 0x000fe40003f46270 */
[----:B------:R-:W0:Y:S05]  /*0440*/  S2R R0, SR_TID.X ;  /* 0x0000000000007919 */ /* 0x000e2a0000002100 */
[----:B------:R-:W-:Y:S02]  /*0450*/  @P0 IADD3 R2, R2, 0x1, RZ ;  /* 0x0000000102020810 */ /* 0x000fe40007ffe0ff */
[----:B------:R-:W-:-:S03]  /*0460*/  ISETP.GT.AND P0, PT, R54, 0x1f, PT ;  /* 0x0000001f3600780c */ /* 0x000fc60003f04270 */
[----:B------:R-:W-:-:S04]  /*0470*/  IMAD.MOV.U32 R7, RZ, RZ, R2 ;  /* 0x000000ffff077224 */ /* 0x000fc800078e0002 */
[----:B------:R-:W-:Y:S01]  /*0480*/  @!P2 IMAD.MOV R7, RZ, RZ, -R7 ;  /* 0x000000ffff07a224 */ /* 0x000fe200078e0a07 */
[----:B------:R-:W-:-:S05]  /*0490*/  @!P1 LOP3.LUT R7, RZ, R11, RZ, 0x33, !PT ;  /* 0x0000000bff079212 */ /* 0x000fca00078e33ff */
[----:B------:R-:W-:Y:S01]  /*04a0*/  IMAD.MOV R2, RZ, RZ, -R7 ;  /* 0x000000ffff027224 */ /* 0x000fe200078e0a07 */
[----:B------:R-:W-:Y:S01]  /*04b0*/  @!P0 CS2R R24, SRZ ;  /* 0x0000000000188805 */ /* 0x000fe2000001ff00 */
[----:B------:R-:W-:Y:S02]  /*04c0*/  @!P0 CS2R R26, SRZ ;  /* 0x00000000001a8805 */ /* 0x000fe4000001ff00 */
[----:B------:R-:W-:Y:S01]  /*04d0*/  IMAD R2, R11, R2, R4 ;  /* 0x000000020b027224 */ /* 0x000fe200078e0204 */
[----:B0-----:R-:W-:Y:S01]  /*04e0*/  SHF.R.U32.HI R4, RZ, 0x5, R0 ;  /* 0x00000005ff047819 */ /* 0x001fe20000011600 */
[----:B------:R-:W-:Y:S01]  /*04f0*/  IMAD.SHL.U32 R11, R7, 0x40, RZ ;  /* 0x00000040070b7824 */ /* 0x000fe200078e00ff */
[----:B------:R-:W-:Y:S01]  /*0500*/  LEA.HI R3, R0, 0x18, RZ, 0x1b ;  /* 0x0000001800037811 */ /* 0x000fe200078fd8ff */
[----:B------:R-:W-:Y:S01]  /*0510*/  IMAD.IADD R15, R15, 0x1, R2 ;  /* 0x000000010f0f7824 */ /* 0x000fe200078e0202 */
[----:B------:R-:W-:Y:S01]  /*0520*/  SGXT.U32 R4, R4, 0x3 ;  /* 0x000000030404781a */ /* 0x000fe20000000000 */
[C---:B------:R-:W-:Y:S01]  /*0530*/  @!P0 IMAD.SHL.U32 R5, R0.reuse, 0x20, RZ ;  /* 0x0000002000058824 */ /* 0x040fe200078e00ff */
[C---:B------:R-:W-:Y:S01]  /*0540*/  LOP3.LUT R2, R0.reuse, 0x1f, RZ, 0xc0, !PT ;  /* 0x0000001f00027812 */ /* 0x040fe200078ec0ff */
[C---:B------:R-:W-:Y:S01]  /*0550*/  IMAD.IADD R10, R11.reuse, 0x1, R3 ;  /* 0x000000010b0a7824 */ /* 0x040fe200078e0203 */
[C---:B------:R-:W-:Y:S01]  /*0560*/  LEA.HI R12, R0.reuse, R11, RZ, 0x1b ;  /* 0x0000000b000c7211 */ /* 0x040fe200078fd8ff */
[----:B------:R-:W-:Y:S01]  /*0570*/  @!P0 IMAD.SHL.U32 R6, R0, 0x8, RZ ;  /* 0x0000000800068824 */ /* 0x000fe200078e00ff */
[----:B------:R-:W-:Y:S01]  /*0580*/  LOP3.LUT R7, R11, R4, RZ, 0xfc, !PT ;  /* 0x000000040b077212 */ /* 0x000fe200078efcff */
[----:B------:R-:W-:Y:S01]  /*0590*/  IMAD R15, R15, 0x20, R2 ;  /* 0x000000200f0f7824 */ /* 0x000fe200078e0202 */
[----:B------:R-:W-:-:S02]  /*05a0*/  LOP3.LUT R8, R11, 0x8, R4, 0xfe, !PT ;  /* 0x000000080b087812 */ /* 0x000fc400078efe04 */
[----:B------:R-:W-:Y:S02]  /*05b0*/  LOP3.LUT R9, R11, 0x10, R4, 0xfe, !PT ;  /* 0x000000100b097812 */ /* 0x000fe400078efe04 */
[----:B------:R-:W-:Y:S02]  /*05c0*/  IADD3 R11, R12, 0x38, RZ ;  /* 0x000000380c0b7810 */ /* 0x000fe40007ffe0ff */
[C---:B------:R-:W-:Y:S02]  /*05d0*/  LOP3.LUT R12, R7.reuse, 0x20, RZ, 0xfc, !PT ;  /* 0x00000020070c7812 */ /* 0x040fe400078efcff */
[C---:B------:R-:W-:Y:S02]  /*05e0*/  LOP3.LUT R13, R7.reuse, 0x28, RZ, 0xfc, !PT ;  /* 0x00000028070d7812 */ /* 0x040fe400078efcff */
[----:B------:R-:W-:Y:S01]  /*05f0*/  LOP3.LUT R14, R7, 0x30, RZ, 0xfc, !PT ;  /* 0x00000030070e7812 */ /* 0x000fe200078efcff */
[----:B------:R-:W-:Y:S05]  /*0600*/  @!P0 BRA `(.L_x_0) ;  /* 0x0000117000008947 */ /* 0x000fea0003800000 */
[----:B------:R-:W-:Y:S01]  /*0610*/  IABS R18, c[0x0][0x17c] ;  /* 0x00005f0000127a13 */ /* 0x000fe20000000000 */
[C---:B------:R-:W-:Y:S01]  /*0620*/  IMAD.SHL.U32 R21, R0.reuse, 0x2, RZ ;  /* 0x0000000200157824 */ /* 0x040fe200078e00ff */
[----:B------:R-:W-:Y:S01]  /*0630*/  IABS R19, c[0x0][0x178] ;  /* 0x00005e0000137a13 */ /* 0x000fe20000000000 */
[C---:B------:R-:W-:Y:S01]  /*0640*/  IMAD.SHL.U32 R23, R0.reuse, 0x40, RZ ;  /* 0x0000004000177824 */ /* 0x040fe200078e00ff */
[----:B------:R-:W0:Y:S01]  /*0650*/  I2F.RP R5, R18 ;  /* 0x0000001200057306 */ /* 0x000e220000209400 */
[----:B------:R-:W-:Y:S01]  /*0660*/  IMAD.SHL.U32 R6, R0, 0x8, RZ ;  /* 0x0000000800067824 */ /* 0x000fe200078e00ff */
[----:B------:R-:W-:Y:S01]  /*0670*/  SHF.R.U32.HI R37, RZ, 0x2, R0 ;  /* 0x00000002ff257819 */ /* 0x000fe20000011600 */
[----:B------:R-:W-:Y:S01]  /*0680*/  IMAD R59, R3, c[0x0][0x188], RZ ;  /* 0x00006200033b7a24 */ /* 0x000fe200078e02ff */
[----:B------:R-:W-:Y:S01]  /*0690*/  LOP3.LUT R22, R21, 0x10, RZ, 0xc0, !PT ;  /* 0x0000001015167812 */ /* 0x000fe200078ec0ff */
[----:B------:R-:W-:Y:S01]  /*06a0*/  IMAD R62, R4, c[0x0][0x188], RZ ;  /* 0x00006200043e7a24 */ /* 0x000fe200078e02ff */
[----:B------:R-:W-:Y:S01]  /*06b0*/  LOP3.LUT R23, R23, 0x1c0, RZ, 0xc0, !PT ;  /* 0x000001c017177812 */ /* 0x000fe200078ec0ff */
[----:B------:R-:W-:Y:S01]  /*06c0*/  IMAD.MOV.U32 R55, RZ, RZ, c[0x0][0x18c] ;  /* 0x00006300ff377624 */ /* 0x000fe200078e00ff */
[----:B------:R-:W1:Y:S01]  /*06d0*/  I2F.RP R20, R19 ;  /* 0x0000001300147306 */ /* 0x000e620000209400 */
[----:B------:R-:W-:Y:S01]  /*06e0*/  LOP3.LUT R27, R22, 0x20, R37, 0xf8, !PT ;  /* 0x00000020161b7812 */ /* 0x000fe200078ef825 */
[----:B------:R-:W-:Y:S01]  /*06f0*/  IMAD.MOV.U32 R56, RZ, RZ, c[0x0][0x188] ;  /* 0x00006200ff387624 */ /* 0x000fe200078e00ff */
[----:B------:R-:W-:Y:S01]  /*0700*/  LOP3.LUT R50, R23, 0x30, R6, 0xf8, !PT ;  /* 0x0000003017327812 */ /* 0x000fe200078ef806 */
[----:B------:R-:W-:Y:S01]  /*0710*/  IMAD R53, R2, c[0x0][0x18c], RZ ;  /* 0x0000630002357a24 */ /* 0x000fe200078e02ff */
[----:B------:R-:W-:Y:S01]  /*0720*/  IABS R31, R12 ;  /* 0x0000000c001f7213 */ /* 0x000fe20000000000 */
[----:B------:R-:W-:Y:S01]  /*0730*/  IMAD.SHL.U32 R55, R55, 0x20, RZ ;  /* 0x0000002037377824 */ /* 0x000fe200078e00ff */
[----:B------:R-:W-:Y:S01]  /*0740*/  LOP3.LUT R50, R50, R27, RZ, 0x3c, !PT ;  /* 0x0000001b32327212 */ /* 0x000fe200078e3cff */
[----:B0-----:R-:W0:Y:S01]  /*0750*/  MUFU.RCP R5, R5 ;  /* 0x0000000500057308 */ /* 0x001e220000001000 */
[----:B------:R-:W-:Y:S01]  /*0760*/  IABS R27, R14 ;  /* 0x0000000e001b7213 */ /* 0x000fe20000000000 */
[----:B------:R-:W-:Y:S01]  /*0770*/  IMAD.SHL.U32 R56, R56, 0x20, RZ ;  /* 0x0000002038387824 */ /* 0x000fe200078e00ff */
[----:B------:R-:W-:Y:S01]  /*0780*/  IABS R35, R8 ;  /* 0x0000000800237213 */ /* 0x000fe20000000000 */
[----:B------:R-:W-:Y:S01]  /*0790*/  ULDC UR4, c[0x0][0x180] ;  /* 0x0000600000047ab9 */ /* 0x000fe20000000800 */
[----:B------:R-:W-:-:S02]  /*07a0*/  IABS R39, R7 ;  /* 0x0000000700277213 */ /* 0x000fc40000000000 */
[----:B------:R-:W-:Y:S01]  /*07b0*/  LOP3.LUT R36, R6, 0x30, R21, 0x48, !PT ;  /* 0x0000003006247812 */ /* 0x000fe200078e4815 */
[----:B-1----:R-:W1:Y:S01]  /*07c0*/  MUFU.RCP R20, R20 ;  /* 0x0000001400147308 */ /* 0x002e620000001000 */
[C---:B------:R-:W-:Y:S02]  /*07d0*/  LOP3.LUT R51, R4.reuse, 0x10, RZ, 0xfc, !PT ;  /* 0x0000001004337812 */ /* 0x040fe400078efcff */
[----:B------:R-:W-:-:S03]  /*07e0*/  LOP3.LUT R52, R4, 0x8, RZ, 0xfc, !PT ;  /* 0x0000000804347812 */ /* 0x000fc600078efcff */
[----:B------:R-:W-:Y:S01]  /*07f0*/  IMAD R63, R51, c[0x0][0x188], RZ ;  /* 0x00006200333f7a24 */ /* 0x000fe200078e02ff */
[----:B0-----:R-:W-:Y:S01]  /*0800*/  IADD3 R24, R5, 0xffffffe, RZ ;  /* 0x0ffffffe05187810 */ /* 0x001fe20007ffe0ff */
[----:B------:R-:W-:Y:S01]  /*0810*/  IMAD R64, R52, c[0x0][0x188], RZ ;  /* 0x0000620034407a24 */ /* 0x000fe200078e02ff */
[----:B------:R-:W-:Y:S02]  /*0820*/  SHF.R.S32.HI R5, RZ, 0x1f, R54 ;  /* 0x0000001fff057819 */ /* 0x000fe40000011436 */
[----:B------:R0:W2:Y:S02]  /*0830*/  F2I.FTZ.U32.TRUNC.NTZ R25, R24 ;  /* 0x0000001800197305 */ /* 0x0000a4000021f000 */
[----:B------:R-:W-:Y:S02]  /*0840*/  LEA.HI R54, R5, R54, RZ, 0x5 ;  /* 0x0000003605367211 */ /* 0x000fe400078f28ff */
[----:B-1----:R-:W-:Y:S02]  /*0850*/  IADD3 R16, R20, 0xffffffe, RZ ;  /* 0x0ffffffe14107810 */ /* 0x002fe40007ffe0ff */
[----:B------:R-:W-:-:S02]  /*0860*/  SHF.R.S32.HI R54, RZ, 0x5, R54 ;  /* 0x00000005ff367819 */ /* 0x000fc40000011436 */
[----:B------:R1:W3:Y:S01]  /*0870*/  F2I.FTZ.U32.TRUNC.NTZ R17, R16 ;  /* 0x0000001000117305 */ /* 0x0002e2000021f000 */
[----:B0-----:R-:W-:Y:S02]  /*0880*/  IMAD.MOV.U32 R24, RZ, RZ, RZ ;  /* 0x000000ffff187224 */ /* 0x001fe400078e00ff */
[----:B--2---:R-:W-:Y:S02]  /*0890*/  IMAD.MOV R29, RZ, RZ, -R25 ;  /* 0x000000ffff1d7224 */ /* 0x004fe400078e0a19 */
[----:B-1----:R-:W-:Y:S02]  /*08a0*/  IMAD.MOV.U32 R16, RZ, RZ, RZ ;  /* 0x000000ffff107224 */ /* 0x002fe400078e00ff */
[----:B------:R-:W-:-:S04]  /*08b0*/  IMAD R29, R29, R18, RZ ;  /* 0x000000121d1d7224 */ /* 0x000fc800078e02ff */
[----:B------:R-:W-:Y:S01]  /*08c0*/  IMAD.HI.U32 R24, R25, R29, R24 ;  /* 0x0000001d19187227 */ /* 0x000fe200078e0018 */
[----:B------:R-:W-:Y:S02]  /*08d0*/  IABS R25, R11 ;  /* 0x0000000b00197213 */ /* 0x000fe40000000000 */
[----:B------:R-:W-:Y:S01]  /*08e0*/  IABS R29, R13 ;  /* 0x0000000d001d7213 */ /* 0x000fe20000000000 */
[----:B---3--:R-:W-:Y:S02]  /*08f0*/  IMAD.MOV R22, RZ, RZ, -R17 ;  /* 0x000000ffff167224 */ /* 0x008fe400078e0a11 */
[----:B------:R-:W-:-:S04]  /*0900*/  IMAD.HI.U32 R5, R24, R25, RZ ;  /* 0x0000001918057227 */ /* 0x000fc800078e00ff */
[----:B------:R-:W-:-:S04]  /*0910*/  IMAD.HI.U32 R20, R24, R27, RZ ;  /* 0x0000001b18147227 */ /* 0x000fc800078e00ff */
[----:B------:R-:W-:Y:S02]  /*0920*/  IMAD R33, R22, R19, RZ ;  /* 0x0000001316217224 */ /* 0x000fe400078e02ff */
[----:B------:R-:W-:-:S04]  /*0930*/  IMAD.HI.U32 R22, R24, R29, RZ ;  /* 0x0000001d18167227 */ /* 0x000fc800078e00ff */
[----:B------:R-:W-:Y:S02]  /*0940*/  IMAD.MOV R26, RZ, RZ, -R5 ;  /* 0x000000ffff1a7224 */ /* 0x000fe400078e0a05 */
[----:B------:R-:W-:-:S04]  /*0950*/  IMAD.HI.U32 R5, R24, R31, RZ ;  /* 0x0000001f18057227 */ /* 0x000fc800078e00ff */
[----:B------:R-:W-:Y:S02]  /*0960*/  IMAD.MOV R28, RZ, RZ, -R20 ;  /* 0x000000ffff1c7224 */ /* 0x000fe400078e0a14 */
[----:B------:R-:W-:Y:S01]  /*0970*/  IMAD.HI.U32 R20, R17, R33, R16 ;  /* 0x0000002111147227 */ /* 0x000fe200078e0010 */
[----:B------:R-:W-:Y:S02]  /*0980*/  IABS R16, R10 ;  /* 0x0000000a00107213 */ /* 0x000fe40000000000 */
[----:B------:R-:W-:Y:S01]  /*0990*/  IABS R33, R9 ;  /* 0x0000000900217213 */ /* 0x000fe20000000000 */
[----:B------:R-:W-:Y:S02]  /*09a0*/  IMAD.MOV R22, RZ, RZ, -R22 ;  /* 0x000000ffff167224 */ /* 0x000fe400078e0a16 */
[----:B------:R-:W-:Y:S02]  /*09b0*/  IMAD.MOV R5, RZ, RZ, -R5 ;  /* 0x000000ffff057224 */ /* 0x000fe400078e0a05 */
[C---:B------:R-:W-:Y:S01]  /*09c0*/  IMAD R17, R18.reuse, R26, R25 ;  /* 0x0000001a12117224 */ /* 0x040fe200078e0219 */
[----:B------:R-:W-:Y:S01]  /*09d0*/  IABS R26, R15 ;  /* 0x0000000f001a7213 */ /* 0x000fe20000000000 */
[----:B------:R-:W-:-:S02]  /*09e0*/  IMAD R25, R18, R28, R27 ;  /* 0x0000001c12197224 */ /* 0x000fc400078e021b */
[C---:B------:R-:W-:Y:S01]  /*09f0*/  IMAD R27, R18.reuse, R22, R29 ;  /* 0x00000016121b7224 */ /* 0x040fe200078e021d */
[C---:B------:R-:W-:Y:S01]  /*0a00*/  ISETP.GT.U32.AND P6, PT, R18.reuse, R17, PT ;  /* 0x000000111200720c */ /* 0x040fe20003fc4070 */
[C---:B------:R-:W-:Y:S01]  /*0a10*/  IMAD R29, R18.reuse, R5, R31 ;  /* 0x00000005121d7224 */ /* 0x040fe200078e021f */
[C---:B------:R-:W-:Y:S01]  /*0a20*/  ISETP.GT.U32.AND P0, PT, R18.reuse, R25, PT ;  /* 0x000000191200720c */ /* 0x040fe20003f04070 */
[----:B------:R-:W-:Y:S01]  /*0a30*/  IMAD.MOV.U32 R31, RZ, RZ, R16 ;  /* 0x000000ffff1f7224 */ /* 0x000fe200078e0010 */
[----:B------:R-:W-:Y:S01]  /*0a40*/  ISETP.GT.U32.AND P4, PT, R18, R27, PT ;  /* 0x0000001b1200720c */ /* 0x000fe20003f84070 */
[----:B------:R-:W-:Y:S01]  /*0a50*/  IMAD.HI.U32 R16, R24, R33, RZ ;  /* 0x0000002118107227 */ /* 0x000fe200078e00ff */
[----:B------:R-:W-:-:S03]  /*0a60*/  ISETP.GT.U32.AND P5, PT, R18, R29, PT ;  /* 0x0000001d1200720c */ /* 0x000fc60003fa4070 */
[----:B------:R-:W-:-:S04]  /*0a70*/  IMAD.HI.U32 R5, R24, R31, RZ ;  /* 0x0000001f18057227 */ /* 0x000fc800078e00ff */
[----:B------:R-:W-:Y:S02]  /*0a80*/  IMAD.MOV R22, RZ, RZ, -R5 ;  /* 0x000000ffff167224 */ /* 0x000fe400078e0a05 */
[----:B------:R-:W-:-:S04]  /*0a90*/  IMAD.HI.U32 R5, R24, R35, RZ ;  /* 0x0000002318057227 */ /* 0x000fc800078e00ff */
[----:B------:R-:W-:Y:S02]  /*0aa0*/  IMAD.MOV R5, RZ, RZ, -R5 ;  /* 0x000000ffff057224 */ /* 0x000fe400078e0a05 */
[----:B------:R-:W-:-:S04]  /*0ab0*/  IMAD.HI.U32 R20, R20, R26, RZ ;  /* 0x0000001a14147227 */ /* 0x000fc800078e00ff */
[----:B------:R-:W-:Y:S02]  /*0ac0*/  IMAD R35, R18, R5, R35 ;  /* 0x0000000512237224 */ /* 0x000fe400078e0223 */
[----:B------:R-:W-:-:S03]  /*0ad0*/  IMAD.HI.U32 R24, R24, R39, RZ ;  /* 0x0000002718187227 */ /* 0x000fc600078e00ff */
[C---:B------:R-:W-:Y:S01]  /*0ae0*/  ISETP.GT.U32.AND P3, PT, R18.reuse, R35, PT ;  /* 0x000000231200720c */ /* 0x040fe20003f64070 */
[----:B------:R-:W-:Y:S02]  /*0af0*/  IMAD.MOV R16, RZ, RZ, -R16 ;  /* 0x000000ffff107224 */ /* 0x000fe400078e0a10 */
[----:B------:R-:W-:Y:S02]  /*0b00*/  IMAD.MOV R20, RZ, RZ, -R20 ;  /* 0x000000ffff147224 */ /* 0x000fe400078e0a14 */
[----:B------:R-:W-:Y:S02]  /*0b10*/  IMAD.MOV R24, RZ, RZ, -R24 ;  /* 0x000000ffff187224 */ /* 0x000fe400078e0a18 */
[C---:B------:R-:W-:Y:S02]  /*0b20*/  IMAD R33, R18.reuse, R16, R33 ;  /* 0x0000001012217224 */ /* 0x040fe400078e0221 */
[C---:B------:R-:W-:Y:S02]  /*0b30*/  IMAD R31, R18.reuse, R22, R31 ;  /* 0x00000016121f7224 */ /* 0x040fe400078e021f */
[----:B------:R-:W-:Y:S01]  /*0b40*/  IMAD R16, R19, R20, R26 ;  /* 0x0000001413107224 */ /* 0x000fe200078e021a */
[C---:B------:R-:W-:Y:S01]  /*0b50*/  ISETP.GT.U32.AND P2, PT, R18.reuse, R33, PT ;  /* 0x000000211200720c */ /* 0x040fe20003f44070 */
[C---:B------:R-:W-:Y:S01]  /*0b60*/  IMAD R39, R18.reuse, R24, R39 ;  /* 0x0000001812277224 */ /* 0x040fe200078e0227 */
[C---:B------:R-:W-:Y:S01]  /*0b70*/  ISETP.GT.U32.AND P1, PT, R18.reuse, R31, PT ;  /* 0x0000001f1200720c */ /* 0x040fe20003f24070 */
[--C-:B------:R-:W-:Y:S01]  /*0b80*/  @!P6 IMAD.IADD R17, R17, 0x1, -R18.reuse ;  /* 0x000000011111e824 */ /* 0x100fe200078e0a12 */
[----:B------:R-:W-:Y:S01]  /*0b90*/  LOP3.LUT R20, R21, 0x1fe, RZ, 0xc0, !PT ;  /* 0x000001fe15147812 */ /* 0x000fe200078ec0ff */
[--C-:B------:R-:W-:Y:S01]  /*0ba0*/  @!P0 IMAD.IADD R25, R25, 0x1, -R18.reuse ;  /* 0x0000000119198824 */ /* 0x100fe200078e0a12 */
[----:B------:R-:W-:Y:S01]  /*0bb0*/  ISETP.GT.U32.AND P0, PT, R19, R16, PT ;  /* 0x000000101300720c */ /* 0x000fe20003f04070 */
[--C-:B------:R-:W-:Y:S01]  /*0bc0*/  @!P4 IMAD.IADD R27, R27, 0x1, -R18.reuse ;  /* 0x000000011b1bc824 */ /* 0x100fe200078e0a12 */
[C---:B------:R-:W-:Y:S01]  /*0bd0*/  ISETP.GT.U32.AND P6, PT, R18.reuse, R39, PT ;  /* 0x000000271200720c */ /* 0x040fe20003fc4070 */
[--C-:B------:R-:W-:Y:S01]  /*0be0*/  @!P5 IMAD.IADD R29, R29, 0x1, -R18.reuse ;  /* 0x000000011d1dd824 */ /* 0x100fe200078e0a12 */
[C---:B------:R-:W-:Y:S01]  /*0bf0*/  ISETP.GT.U32.AND P4, PT, R18.reuse, R17, PT ;  /* 0x000000111200720c */ /* 0x040fe20003f84070 */
[--C-:B------:R-:W-:Y:S01]  /*0c00*/  @!P3 IMAD.IADD R35, R35, 0x1, -R18.reuse ;  /* 0x000000012323b824 */ /* 0x100fe200078e0a12 */
[C---:B------:R-:W-:Y:S01]  /*0c10*/  ISETP.GT.U32.AND P5, PT, R18.reuse, R25, PT ;  /* 0x000000191200720c */ /* 0x040fe20003fa4070 */
[--C-:B------:R-:W-:Y:S01]  /*0c20*/  @!P2 IMAD.IADD R33, R33, 0x1, -R18.reuse ;  /* 0x000000012121a824 */ /* 0x100fe200078e0a12 */
[----:B------:R-:W-:Y:S01]  /*0c30*/  ISETP.GT.U32.AND P3, PT, R18, R27, PT ;  /* 0x0000001b1200720c */ /* 0x000fe20003f64070 */
[--C-:B------:R-:W-:Y:S01]  /*0c40*/  @!P1 IMAD.IADD R31, R31, 0x1, -R18.reuse ;  /* 0x000000011f1f9824 */ /* 0x100fe200078e0a12 */
[----:B------:R-:W-:Y:S01]  /*0c50*/  LOP3.LUT R37, R20, 0x30, R37, 0x78, !PT ;  /* 0x0000003014257812 */ /* 0x000fe200078e7825 */
[----:B------:R-:W-:Y:S01]  /*0c60*/  IMAD.SHL.U32 R5, R0, 0x20, RZ ;  /* 0x0000002000057824 */ /* 0x000fe200078e00ff */
[----:B------:R-:W-:Y:S01]  /*0c70*/  ISETP.GT.U32.AND P1, PT, R18, R33, PT ;  /* 0x000000211200720c */ /* 0x000fe20003f24070 */
[--C-:B------:R-:W-:Y:S01]  /*0c80*/  @!P0 IMAD.IADD R16, R16, 0x1, -R19.reuse ;  /* 0x0000000110108824 */ /* 0x100fe200078e0a13 */
[C---:B------:R-:W-:Y:S01]  /*0c90*/  ISETP.GT.U32.AND P0, PT, R18.reuse, R29, PT ;  /* 0x0000001d1200720c */ /* 0x040fe20003f04070 */
[--C-:B------:R-:W-:Y:S01]  /*0ca0*/  @!P6 IMAD.IADD R39, R39, 0x1, -R18.reuse ;  /* 0x000000012727e824 */ /* 0x100fe200078e0a12 */
[C---:B------:R-:W-:Y:S01]  /*0cb0*/  ISETP.GT.U32.AND P2, PT, R18.reuse, R31, PT ;  /* 0x0000001f1200720c */ /* 0x040fe20003f44070 */
[--C-:B------:R-:W-:Y:S01]  /*0cc0*/  @!P4 IMAD.IADD R17, R17, 0x1, -R18.reuse ;  /* 0x000000011111c824 */ /* 0x100fe200078e0a12 */
[----:B------:R-:W-:Y:S01]  /*0cd0*/  ISETP.GT.U32.AND P4, PT, R18, R35, PT ;  /* 0x000000231200720c */ /* 0x000fe20003f84070 */
[--C-:B------:R-:W-:Y:S01]  /*0ce0*/  @!P5 IMAD.IADD R25, R25, 0x1, -R18.reuse ;  /* 0x000000011919d824 */ /* 0x100fe200078e0a12 */
[----:B------:R-:W-:Y:S01]  /*0cf0*/  ISETP.GT.U32.AND P5, PT, R19, R16, PT ;  /* 0x000000101300720c */ /* 0x000fe20003fa4070 */
[--C-:B------:R-:W-:Y:S01]  /*0d00*/  @!P3 IMAD.IADD R27, R27, 0x1, -R18.reuse ;  /* 0x000000011b1bb824 */ /* 0x100fe200078e0a12 */
[----:B------:R-:W-:Y:S01]  /*0d10*/  ISETP.GE.AND P3, PT, R11, RZ, PT ;  /* 0x000000ff0b00720c */ /* 0x000fe20003f66270 */
[----:B------:R-:W-:Y:S01]  /*0d20*/  IMAD.SHL.U32 R22, R0, 0x10, RZ ;  /* 0x0000001000167824 */ /* 0x000fe200078e00ff */
[----:B------:R-:W-:Y:S01]  /*0d30*/  ISETP.GT.U32.AND P6, PT, R18, R39, PT ;  /* 0x000000271200720c */ /* 0x000fe20003fc4070 */
[--C-:B------:R-:W-:Y:S01]  /*0d40*/  @!P1 IMAD.IADD R33, R33, 0x1, -R18.reuse ;  /* 0x0000000121219824 */ /* 0x100fe200078e0a12 */
[----:B------:R-:W-:Y:S01]  /*0d50*/  ISETP.GE.AND P1, PT, R9, RZ, PT ;  /* 0x000000ff0900720c */ /* 0x000fe20003f26270 */
[--C-:B------:R-:W-:Y:S01]  /*0d60*/  @!P0 IMAD.IADD R29, R29, 0x1, -R18.reuse ;  /* 0x000000011d1d8824 */ /* 0x100fe200078e0a12 */
[----:B------:R-:W-:Y:S01]  /*0d70*/  ISETP.GE.AND P0, PT, R14, RZ, PT ;  /* 0x000000ff0e00720c */ /* 0x000fe20003f06270 */
[--C-:B------:R-:W-:Y:S01]  /*0d80*/  @!P2 IMAD.IADD R31, R31, 0x1, -R18.reuse ;  /* 0x000000011f1fa824 */ /* 0x100fe200078e0a12 */
[----:B------:R-:W-:Y:S01]  /*0d90*/  ISETP.GE.AND P2, PT, R13, RZ, PT ;  /* 0x000000ff0d00720c */ /* 0x000fe20003f46270 */
[--C-:B------:R-:W-:Y:S01]  /*0da0*/  @!P4 IMAD.IADD R35, R35, 0x1, -R18.reuse ;  /* 0x000000012323c824 */ /* 0x100fe200078e0a12 */
[----:B------:R-:W-:Y:S01]  /*0db0*/  ISETP.GE.AND P4, PT, R10, RZ, PT ;  /* 0x000000ff0a00720c */ /* 0x000fe20003f86270 */
[----:B------:R-:W-:Y:S01]  /*0dc0*/  @!P5 IMAD.IADD R16, R16, 0x1, -R19 ;  /* 0x000000011010d824 */ /* 0x000fe200078e0a13 */
[----:B------:R-:W-:Y:S01]  /*0dd0*/  ISETP.GE.AND P5, PT, R12, RZ, PT ;  /* 0x000000ff0c00720c */ /* 0x000fe20003fa6270 */
[----:B------:R-:W-:Y:S01]  /*0de0*/  @!P3 IMAD.MOV R17, RZ, RZ, -R17 ;  /* 0x000000ffff11b224 */ /* 0x000fe200078e0a11 */
[----:B------:R-:W-:Y:S01]  /*0df0*/  ISETP.GE.AND P3, PT, R8, RZ, PT ;  /* 0x000000ff0800720c */ /* 0x000fe20003f66270 */
[----:B------:R-:W-:Y:S01]  /*0e00*/  @!P6 IMAD.IADD R39, R39, 0x1, -R18 ;  /* 0x000000012727e824 */ /* 0x000fe200078e0a12 */
[----:B------:R-:W-:Y:S01]  /*0e10*/  ISETP.GE.AND P6, PT, R7, RZ, PT ;  /* 0x000000ff0700720c */ /* 0x000fe20003fc6270 */
[----:B------:R-:W-:Y:S01]  /*0e20*/  @!P1 IMAD.MOV R33, RZ, RZ, -R33 ;  /* 0x000000ffff219224 */ /* 0x000fe200078e0a21 */
[----:B------:R-:W-:Y:S01]  /*0e30*/  LOP3.LUT R21, R5, 0x200, RZ, 0xc0, !PT ;  /* 0x0000020005157812 */ /* 0x000fe200078ec0ff */
[----:B------:R-:W-:Y:S01]  /*0e40*/  @!P0 IMAD.MOV R25, RZ, RZ, -R25 ;  /* 0x000000ffff198224 */ /* 0x000fe200078e0a19 */
[----:B------:R-:W-:Y:S01]  /*0e50*/  LOP3.LUT R22, R22, 0x600, RZ, 0xc0, !PT ;  /* 0x0000060016167812 */ /* 0x000fe200078ec0ff */
[----:B------:R-:W-:Y:S01]  /*0e60*/  @!P2 IMAD.MOV R27, RZ, RZ, -R27 ;  /* 0x000000ffff1ba224 */ /* 0x000fe200078e0a1b */
[----:B------:R-:W-:Y:S01]  /*0e70*/  ISETP.NE.AND P0, PT, RZ, c[0x0][0x17c], PT ;  /* 0x00005f00ff007a0c */ /* 0x000fe20003f05270 */
[----:B------:R-:W-:Y:S01]  /*0e80*/  @!P4 IMAD.MOV R31, RZ, RZ, -R31 ;  /* 0x000000ffff1fc224 */ /* 0x000fe200078e0a1f */
[----:B------:R-:W-:Y:S01]  /*0e90*/  LOP3.LUT R18, RZ, c[0x0][0x17c], RZ, 0x33, !PT ;  /* 0x00005f00ff127a12 */ /* 0x000fe200078e33ff */
[----:B------:R-:W-:Y:S01]  /*0ea0*/  @!P5 IMAD.MOV R29, RZ, RZ, -R29 ;  /* 0x000000ffff1dd224 */ /* 0x000fe200078e0a1d */
[----:B------:R-:W-:Y:S01]  /*0eb0*/  IADD3 R36, R23, R22, R36 ;  /* 0x0000001617247210 */ /* 0x000fe20007ffe024 */
[----:B------:R-:W-:Y:S01]  /*0ec0*/  @!P3 IMAD.MOV R35, RZ, RZ, -R35 ;  /* 0x000000ffff23b224 */ /* 0x000fe200078e0a23 */
[C---:B------:R-:W-:Y:S01]  /*0ed0*/  SEL R17, R18.reuse, R17, !P0 ;  /* 0x0000001112117207 */ /* 0x040fe20004000000 */
[----:B------:R-:W-:Y:S01]  /*0ee0*/  @!P6 IMAD.MOV R39, RZ, RZ, -R39 ;  /* 0x000000ffff27e224 */ /* 0x000fe200078e0a27 */
[C---:B------:R-:W-:Y:S01]  /*0ef0*/  SEL R19, R18.reuse, R25, !P0 ;  /* 0x0000001912137207 */ /* 0x040fe20004000000 */
[----:B------:R-:W-:Y:S01]  /*0f00*/  IMAD.IADD R50, R21, 0x1, R50 ;  /* 0x0000000115327824 */ /* 0x000fe200078e0232 */
[C---:B------:R-:W-:Y:S01]  /*0f10*/  SEL R20, R18.reuse, R27, !P0 ;  /* 0x0000001b12147207 */ /* 0x040fe20004000000 */
[----:B------:R-:W-:Y:S01]  /*0f20*/  IMAD R17, R17, c[0x0][0x190], RZ ;  /* 0x0000640011117a24 */ /* 0x000fe200078e02ff */
[C---:B------:R-:W-:Y:S01]  /*0f30*/  SEL R21, R18.reuse, R29, !P0 ;  /* 0x0000001d12157207 */ /* 0x040fe20004000000 */
[----:B------:R-:W-:Y:S01]  /*0f40*/  IMAD R19, R19, c[0x0][0x190], RZ ;  /* 0x0000640013137a24 */ /* 0x000fe200078e02ff */
[----:B------:R-:W-:Y:S01]  /*0f50*/  SEL R22, R18, R31, !P0 ;  /* 0x0000001f12167207 */ /* 0x000fe20004000000 */
[----:B------:R-:W-:Y:S01]  /*0f60*/  IMAD R20, R20, c[0x0][0x190], RZ ;  /* 0x0000640014147a24 */ /* 0x000fe200078e02ff */
[C---:B------:R-:W-:Y:S01]  /*0f70*/  SEL R33, R18.reuse, R33, !P0 ;  /* 0x0000002112217207 */ /* 0x040fe20004000000 */
[----:B------:R-:W-:Y:S01]  /*0f80*/  IMAD R21, R21, c[0x0][0x190], RZ ;  /* 0x0000640015157a24 */ /* 0x000fe200078e02ff */
[----:B------:R-:W-:Y:S01]  /*0f90*/  SEL R35, R18, R35, !P0 ;  /* 0x0000002312237207 */ /* 0x000fe20004000000 */
[----:B------:R-:W-:Y:S01]  /*0fa0*/  IMAD R22, R22, c[0x0][0x190], RZ ;  /* 0x0000640016167a24 */ /* 0x000fe200078e02ff */
[----:B------:R-:W-:Y:S01]  /*0fb0*/  SEL R18, R18, R39, !P0 ;  /* 0x0000002712127207 */ /* 0x000fe20004000000 */
[----:B------:R-:W-:Y:S01]  /*0fc0*/  IMAD R33, R33, c[0x0][0x190], RZ ;  /* 0x0000640021217a24 */ /* 0x000fe200078e02ff */
[----:B------:R-:W-:Y:S01]  /*0fd0*/  ISETP.GE.AND P1, PT, R15, RZ, PT ;  /* 0x000000ff0f00720c */ /* 0x000fe20003f26270 */
[----:B------:R-:W-:Y:S01]  /*0fe0*/  IMAD R35, R35, c[0x0][0x190], RZ ;  /* 0x0000640023237a24 */ /* 0x000fe200078e02ff */
[----:B------:R-:W-:Y:S01]  /*0ff0*/  ISETP.NE.AND P0, PT, RZ, c[0x0][0x178], PT ;  /* 0x00005e00ff007a0c */ /* 0x000fe20003f05270 */
[----:B------:R-:W-:Y:S01]  /*1000*/  IMAD R18, R18, c[0x0][0x190], RZ ;  /* 0x0000640012127a24 */ /* 0x000fe200078e02ff */
[C---:B------:R-:W-:Y:S01]  /*1010*/  LEA R57, P2, R59.reuse, c[0x0][0x160], 0x1 ;  /* 0x000058003b397a11 */ /* 0x040fe200078408ff */
[----:B------:R-:W-:Y:S01]  /*1020*/  CS2R R24, SRZ ;  /* 0x0000000000187805 */ /* 0x000fe2000001ff00 */
[C---:B------:R-:W-:Y:S01]  /*1030*/  LEA R58, P4, R62.reuse, c[0x0][0x160], 0x1 ;  /* 0x000058003e3a7a11 */ /* 0x040fe200078808ff */
[----:B------:R-:W-:Y:S01]  /*1040*/  CS2R R26, SRZ ;  /* 0x00000000001a7805 */ /* 0x000fe2000001ff00 */
[----:B------:R-:W-:Y:S01]  /*1050*/  LEA.HI.X.SX32 R59, R59, c[0x0][0x164], 0x1, P2 ;  /* 0x000059003b3b7a11 */ /* 0x000fe200010f0eff */
[----:B------:R-:W-:Y:S01]  /*1060*/  CS2R R28, SRZ ;  /* 0x00000000001c7805 */ /* 0x000fe2000001ff00 */
[----:B------:R-:W-:Y:S01]  /*1070*/  LEA.HI.X.SX32 R62, R62, c[0x0][0x164], 0x1, P4 ;  /* 0x000059003e3e7a11 */ /* 0x000fe200020f0eff */
[----:B------:R-:W-:Y:S01]  /*1080*/  CS2R R30, SRZ ;  /* 0x00000000001e7805 */ /* 0x000fe2000001ff00 */
[----:B------:R-:W-:Y:S01]  /*1090*/  LEA R60, P2, R63, c[0x0][0x160], 0x1 ;  /* 0x000058003f3c7a11 */ /* 0x000fe200078408ff */
[----:B------:R-:W-:Y:S01]  /*10a0*/  @!P1 IMAD.MOV R16, RZ, RZ, -R16 ;  /* 0x000000ffff109224 */ /* 0x000fe200078e0a10 */
[----:B------:R-:W-:-:S02]  /*10b0*/  LEA R61, P3, R64, c[0x0][0x160], 0x1 ;  /* 0x00005800403d7a11 */ /* 0x000fc400078608ff */
[----:B------:R-:W-:Y:S02]  /*10c0*/  @!P0 LOP3.LUT R16, RZ, c[0x0][0x178], RZ, 0x33, !PT ;  /* 0x00005e00ff108a12 */ /* 0x000fe400078e33ff */
[----:B------:R-:W-:Y:S02]  /*10d0*/  LEA R68, P4, R17, c[0x0][0x168], 0x1 ;  /* 0x00005a0011447a11 */ /* 0x000fe400078808ff */
[----:B------:R-:W-:Y:S01]  /*10e0*/  LEA R66, P5, R19, c[0x0][0x168], 0x1 ;  /* 0x00005a0013427a11 */ /* 0x000fe200078a08ff */
[----:B------:R-:W-:Y:S01]  /*10f0*/  IMAD R16, R16, c[0x0][0x184], RZ ;  /* 0x0000610010107a24 */ /* 0x000fe200078e02ff */
[----:B------:R-:W-:Y:S02]  /*1100*/  LEA.HI.X.SX32 R63, R63, c[0x0][0x164], 0x1, P2 ;  /* 0x000059003f3f7a11 */ /* 0x000fe400010f0eff */
[----:B------:R-:W-:Y:S01]  /*1110*/  LEA.HI.X.SX32 R64, R64, c[0x0][0x164], 0x1, P3 ;  /* 0x0000590040407a11 */ /* 0x000fe200018f0eff */
[----:B------:R-:W-:Y:S01]  /*1120*/  IMAD.WIDE R70, R16, 0x2, RZ ;  /* 0x0000000210467825 */ /* 0x000fe200078e02ff */
[----:B------:R-:W-:-:S02]  /*1130*/  LEA.HI.X.SX32 R69, R17, c[0x0][0x16c], 0x1, P4 ;  /* 0x00005b0011457a11 */ /* 0x000fc400020f0eff */
[----:B------:R-:W-:Y:S02]  /*1140*/  LEA.HI.X.SX32 R67, R19, c[0x0][0x16c], 0x1, P5 ;  /* 0x00005b0013437a11 */ /* 0x000fe400028f0eff */
[----:B------:R-:W-:Y:S02]  /*1150*/  LEA R48, P3, R20, c[0x0][0x168], 0x1 ;  /* 0x00005a0014307a11 */ /* 0x000fe400078608ff */
[----:B------:R-:W-:Y:S02]  /*1160*/  LEA R46, P2, R21, c[0x0][0x168], 0x1 ;  /* 0x00005a00152e7a11 */ /* 0x000fe400078408ff */
[----:B------:R-:W-:Y:S02]  /*1170*/  LEA R44, P1, R22, c[0x0][0x168], 0x1 ;  /* 0x00005a00162c7a11 */ /* 0x000fe400078208ff */
[----:B------:R-:W-:Y:S02]  /*1180*/  LEA R42, P0, R33, c[0x0][0x168], 0x1 ;  /* 0x00005a00212a7a11 */ /* 0x000fe400078008ff */
[----:B------:R-:W-:-:S02]  /*1190*/  LEA R40, P4, R35, c[0x0][0x168], 0x1 ;  /* 0x00005a0023287a11 */ /* 0x000fc400078808ff */
[----:B------:R-:W-:Y:S02]  /*11a0*/  LEA R38, P5, R18, c[0x0][0x168], 0x1 ;  /* 0x00005a0012267a11 */ /* 0x000fe400078a08ff */
[----:B------:R-:W-:Y:S02]  /*11b0*/  LEA.HI.X.SX32 R49, R20, c[0x0][0x16c], 0x1, P3 ;  /* 0x00005b0014317a11 */ /* 0x000fe400018f0eff */
[----:B------:R-:W-:Y:S02]  /*11c0*/  LEA.HI.X.SX32 R47, R21, c[0x0][0x16c], 0x1, P2 ;  /* 0x00005b00152f7a11 */ /* 0x000fe400010f0eff */
[----:B------:R-:W-:Y:S02]  /*11d0*/  LEA.HI.X.SX32 R45, R22, c[0x0][0x16c], 0x1, P1 ;  /* 0x00005b00162d7a11 */ /* 0x000fe400008f0eff */
[----:B------:R-:W-:Y:S02]  /*11e0*/  LEA.HI.X.SX32 R43, R33, c[0x0][0x16c], 0x1, P0 ;  /* 0x00005b00212b7a11 */ /* 0x000fe400000f0eff */
[----:B------:R-:W-:-:S02]  /*11f0*/  LEA.HI.X.SX32 R41, R35, c[0x0][0x16c], 0x1, P4 ;  /* 0x00005b0023297a11 */ /* 0x000fc400020f0eff */
[----:B------:R-:W-:Y:S02]  /*1200*/  LEA.HI.X.SX32 R39, R18, c[0x0][0x16c], 0x1, P5 ;  /* 0x00005b0012277a11 */ /* 0x000fe400028f0eff */
.L_x_1:
[----:B------:R-:W-:Y:S02]  /*1210*/  ISETP.GE.AND P0, PT, R4, UR4, PT ;  /* 0x0000000404007c0c */ /* 0x000fe4000bf06270 */
[----:B------:R-:W-:Y:S02]  /*1220*/  IADD3 R20, P1, R70, R58, RZ ;  /* 0x0000003a46147210 */ /* 0x000fe40007f3e0ff */
[----:B------:R-:W-:-:S03]  /*1230*/  PRMT R76, RZ, 0x7610, R76 ;  /* 0x00007610ff4c7816 */ /* 0x000fc6000000004c */
[----:B------:R-:W-:Y:S01]  /*1240*/  IMAD.X R21, R71, 0x1, R62, P1 ;  /* 0x0000000147157824 */ /* 0x000fe200008e063e */
[----:B------:R-:W-:-:S05]  /*1250*/  ISETP.GE.AND P1, PT, R52, UR4, PT ;  /* 0x0000000434007c0c */ /* 0x000fca000bf26270 */
[----:B------:R0:W2:Y:S01]  /*1260*/  @!P0 LDG.E.U16 R76, [R20.64] ;  /* 0x00000006144c8981 */ /* 0x0000a2000c1e1500 */
[----:B------:R-:W-:Y:S02]  /*1270*/  IADD3 R18, P0, R70, R61, RZ ;  /* 0x0000003d46127210 */ /* 0x000fe40007f1e0ff */
[----:B------:R-:W-:-:S03]  /*1280*/  PRMT R23, RZ, 0x7610, R23 ;  /* 0x00007610ff177816 */ /* 0x000fc60000000017 */
[----:B------:R-:W-:Y:S01]  /*1290*/  IMAD.X R19, R71, 0x1, R64, P0 ;  /* 0x0000000147137824 */ /* 0x000fe200000e0640 */
[----:B------:R-:W-:-:S04]  /*12a0*/  IADD3 R16, P0, R70, R60, RZ ;  /* 0x0000003c46107210 */ /* 0x000fc80007f1e0ff */
[----:B------:R1:W3:Y:S01]  /*12b0*/  @!P1 LDG.E.U16 R23, [R18.64] ;  /* 0x0000000612179981 */ /* 0x0002e2000c1e1500 */
[----:B------:R-:W-:Y:S01]  /*12c0*/  ISETP.GE.AND P1, PT, R51, UR4, PT ;  /* 0x0000000433007c0c */ /* 0x000fe2000bf26270 */
[----:B------:R-:W-:Y:S01]  /*12d0*/  IMAD.X R17, R71, 0x1, R63, P0 ;  /* 0x0000000147117824 */ /* 0x000fe200000e063f */
[----:B------:R-:W-:Y:S02]  /*12e0*/  PRMT R34, RZ, 0x7610, R34 ;  /* 0x00007610ff227816 */ /* 0x000fe40000000022 */
[----:B0-----:R-:W-:-:S09]  /*12f0*/  IADD3 R20, P0, R70, R57, RZ ;  /* 0x0000003946147210 */ /* 0x001fd20007f1e0ff */
[----:B------:R0:W4:Y:S01]  /*1300*/  @!P1 LDG.E.U16 R34, [R16.64] ;  /* 0x0000000610229981 */ /* 0x000122000c1e1500 */
[----:B------:R-:W-:Y:S01]  /*1310*/  ISETP.GE.AND P1, PT, R3, UR4, PT ;  /* 0x0000000403007c0c */ /* 0x000fe2000bf26270 */
[----:B------:R-:W-:Y:S01]  /*1320*/  IMAD.X R21, R71, 0x1, R59, P0 ;  /* 0x0000000147157824 */ /* 0x000fe200000e063b */
[----:B------:R-:W-:-:S11]  /*1330*/  PRMT R32, RZ, 0x7610, R32 ;  /* 0x00007610ff207816 */ /* 0x000fd60000000020 */
[----:B------:R5:W4:Y:S01]  /*1340*/  @!P1 LDG.E.U16 R32, [R20.64] ;  /* 0x0000000614209981 */ /* 0x000b22000c1e1500 */
[----:B------:R-:W-:Y:S01]  /*1350*/  ISETP.GE.AND P0, PT, R2, UR4, PT ;  /* 0x0000000402007c0c */ /* 0x000fe2000bf06270 */
[C---:B-1----:R-:W-:Y:S01]  /*1360*/  IMAD.WIDE R18, R53.reuse, 0x2, R38 ;  /* 0x0000000235127825 */ /* 0x042fe200078e0226 */
[----:B------:R-:W-:Y:S01]  /*1370*/  PRMT R22, RZ, 0x7610, R22 ;  /* 0x00007610ff167816 */ /* 0x000fe20000000016 */
[----:B------:R-:W-:Y:S01]  /*1380*/  BAR.SYNC.DEFER_BLOCKING 0x0 ;  /* 0x0000000000007b1d */ /* 0x000fe20000010000 */
[----:B------:R-:W-:Y:S01]  /*1390*/  PRMT R72, RZ, 0x7610, R72 ;  /* 0x00007610ff487816 */ /* 0x000fe20000000048 */
[C---:B0-----:R-:W-:Y:S01]  /*13a0*/  IMAD.WIDE R16, R53.reuse, 0x2, R40 ;  /* 0x0000000235107825 */ /* 0x041fe200078e0228 */
[----:B------:R-:W-:Y:S02]  /*13b0*/  PRMT R74, RZ, 0x7610, R74 ;  /* 0x00007610ff4a7816 */ /* 0x000fe4000000004a */
[----:B------:R-:W-:Y:S01]  /*13c0*/  PRMT R65, RZ, 0x7610, R65 ;  /* 0x00007610ff417816 */ /* 0x000fe20000000041 */
[----:B-----5:R-:W-:Y:S01]  /*13d0*/  IMAD.WIDE R20, R53, 0x2, R42 ;  /* 0x0000000235147825 */ /* 0x020fe200078e022a */
[----:B------:R-:W-:-:S02]  /*13e0*/  PRMT R73, RZ, 0x7610, R73 ;  /* 0x00007610ff497816 */ /* 0x000fc40000000049 */
[----:B------:R-:W-:Y:S02]  /*13f0*/  PRMT R75, RZ, 0x7610, R75 ;  /* 0x00007610ff4b7816 */ /* 0x000fe4000000004b */
[----:B------:R-:W-:Y:S01]  /*1400*/  PRMT R77, RZ, 0x7610, R77 ;  /* 0x00007610ff4d7816 */ /* 0x000fe2000000004d */
[----:B------:R0:W5:Y:S04]  /*1410*/  @!P0 LDG.E.U16 R22, [R18.64] ;  /* 0x0000000612168981 */ /* 0x000168000c1e1500 */
[----:B------:R1:W5:Y:S04]  /*1420*/  @!P0 LDG.E.U16 R72, [R16.64] ;  /* 0x0000000610488981 */ /* 0x000368000c1e1500 */
[----:B------:R1:W5:Y:S01]  /*1430*/  @!P0 LDG.E.U16 R74, [R20.64] ;  /* 0x00000006144a8981 */ /* 0x000362000c1e1500 */
[----:B0-----:R-:W-:-:S04]  /*1440*/  IMAD.WIDE R18, R53, 0x2, R44 ;  /* 0x0000000235127825 */ /* 0x001fc800078e022c */
[----:B-1----:R-:W-:-:S04]  /*1450*/  IMAD.WIDE R16, R53, 0x2, R46 ;  /* 0x0000000235107825 */ /* 0x002fc800078e022e */
[C---:B------:R-:W-:Y:S01]  /*1460*/  IMAD.WIDE R20, R53.reuse, 0x2, R48 ;  /* 0x0000000235147825 */ /* 0x040fe200078e0230 */
[----:B------:R0:W5:Y:S04]  /*1470*/  @!P0 LDG.E.U16 R65, [R16.64] ;  /* 0x0000000610418981 */ /* 0x000168000c1e1500 */
[----:B------:R-:W5:Y:S01]  /*1480*/  @!P0 LDG.E.U16 R73, [R20.64] ;  /* 0x0000000614498981 */ /* 0x000f62000c1e1500 */
[----:B0-----:R-:W-:-:S05]  /*1490*/  IMAD.WIDE R16, R53, 0x2, R68 ;  /* 0x0000000235107825 */ /* 0x001fca00078e0244 */
[----:B------:R-:W5:Y:S04]  /*14a0*/  @!P0 LDG.E.U16 R77, [R16.64] ;  /* 0x00000006104d8981 */ /* 0x000f68000c1e1500 */
[----:B--2---:R0:W-:Y:S02]  /*14b0*/  STS.U16 [R37+0x1000], R76 ;  /* 0x0010004c25007388 */ /* 0x0041e40000000400 */
[----:B0-----:R-:W-:-:S06]  /*14c0*/  PRMT R76, RZ, 0x7610, R76 ;  /* 0x00007610ff4c7816 */ /* 0x001fcc000000004c */
[----:B------:R0:W2:Y:S02]  /*14d0*/  @!P0 LDG.E.U16 R76, [R18.64] ;  /* 0x00000006124c8981 */ /* 0x0000a4000c1e1500 */
[----:B0-----:R-:W-:-:S05]  /*14e0*/  IMAD.WIDE R18, R53, 0x2, R66 ;  /* 0x0000000235127825 */ /* 0x001fca00078e0242 */
[----:B------:R-:W2:Y:S04]  /*14f0*/  @!P0 LDG.E.U16 R75, [R18.64] ;  /* 0x00000006124b8981 */ /* 0x000ea8000c1e1500 */
[----:B---3--:R-:W-:Y:S04]  /*1500*/  STS.U16 [R37+0x1200], R23 ;  /* 0x0012001725007388 */ /* 0x008fe80000000400 */
[----:B----4-:R-:W-:Y:S04]  /*1510*/  STS.U16 [R37+0x1400], R34 ;  /* 0x0014002225007388 */ /* 0x010fe80000000400 */
[----:B------:R-:W-:Y:S04]  /*1520*/  STS.U16 [R37+0x1600], R32 ;  /* 0x0016002025007388 */ /* 0x000fe80000000400 */
[----:B-----5:R-:W-:Y:S04]  /*1530*/  STS.U16 [R37], R22 ;  /* 0x0000001625007388 */ /* 0x020fe80000000400 */
[----:B------:R-:W-:Y:S04]  /*1540*/  STS.U16 [R37+0x200], R72 ;  /* 0x0002004825007388 */ /* 0x000fe80000000400 */
[----:B------:R-:W-:Y:S04]  /*1550*/  STS.U16 [R37+0x400], R74 ;  /* 0x0004004a25007388 */ /* 0x000fe80000000400 */
[----:B------:R-:W-:Y:S04]  /*1560*/  STS.U16 [R37+0x800], R65 ;  /* 0x0008004125007388 */ /* 0x000fe80000000400 */
[----:B------:R-:W-:Y:S04]  /*1570*/  STS.U16 [R37+0xa00], R73 ;  /* 0x000a004925007388 */ /* 0x000fe80000000400 */
[----:B------:R-:W-:Y:S01]  /*1580*/  STS.U16 [R37+0xe00], R77 ;  /* 0x000e004d25007388 */ /* 0x000fe20000000400 */
[----:B------:R-:W-:-:S04]  /*1590*/  IADD3 R54, R54, -0x1, RZ ;  /* 0xffffffff36367810 */ /* 0x000fc80007ffe0ff */
[----:B------:R-:W-:Y:S01]  /*15a0*/  ISETP.NE.U32.AND P0, PT, R54, RZ, PT ;  /* 0x000000ff3600720c */ /* 0x000fe20003f05070 */
[----:B------:R-:W-:Y:S01]  /*15b0*/  UIADD3 UR4, UR4, -0x20, URZ ;  /* 0xffffffe004047890 */ /* 0x000fe2000fffe03f */
[----:B------:R-:W-:-:S04]  /*15c0*/  IMAD.WIDE R68, R55, 0x2, R68 ;  /* 0x0000000237447825 */ /* 0x000fc800078e0244 */
[----:B------:R-:W-:-:S04]  /*15d0*/  IMAD.WIDE R66, R55, 0x2, R66 ;  /* 0x0000000237427825 */ /* 0x000fc800078e0242 */
[----:B------:R-:W-:-:S04]  /*15e0*/  IMAD.WIDE R48, R55, 0x2, R48 ;  /* 0x0000000237307825 */ /* 0x000fc800078e0230 */
[----:B------:R-:W-:-:S04]  /*15f0*/  IMAD.WIDE R46, R55, 0x2, R46 ;  /* 0x00000002372e7825 */ /* 0x000fc800078e022e */
[----:B------:R-:W-:-:S04]  /*1600*/  IMAD.WIDE R44, R55, 0x2, R44 ;  /* 0x00000002372c7825 */ /* 0x000fc800078e022c */
[----:B------:R-:W-:-:S04]  /*1610*/  IMAD.WIDE R42, R55, 0x2, R42 ;  /* 0x00000002372a7825 */ /* 0x000fc800078e022a */
[----:B------:R-:W-:-:S04]  /*1620*/  IMAD.WIDE R40, R55, 0x2, R40 ;  /* 0x0000000237287825 */ /* 0x000fc800078e0228 */
[----:B------:R-:W-:-:S04]  /*1630*/  IMAD.WIDE R38, R55, 0x2, R38 ;  /* 0x0000000237267825 */ /* 0x000fc800078e0226 */
[----:B------:R-:W-:Y:S01]  /*1640*/  IMAD.WIDE R70, R56, 0x2, R70 ;  /* 0x0000000238467825 */ /* 0x000fe200078e0246 */
[----:B--2---:R-:W-:Y:S04]  /*1650*/  STS.U16 [R37+0x600], R76 ;  /* 0x0006004c25007388 */ /* 0x004fe80000000400 */
[----:B------:R-:W-:Y:S04]  /*1660*/  STS.U16 [R37+0xc00], R75 ;  /* 0x000c004b25007388 */ /* 0x000fe80000000400 */
[----:B------:R-:W-:Y:S06]  /*1670*/  BAR.SYNC.DEFER_BLOCKING 0x0 ;  /* 0x0000000000007b1d */ /* 0x000fec0000010000 */
[----:B------:R-:W-:Y:S04]  /*1680*/  LDSM.16.MT88.4 R32, [R50+0x1000] ;  /* 0x001000003220783b */ /* 0x000fe80000004200 */
[----:B------:R-:W0:Y:S04]  /*1690*/  LDSM.16.M88.4 R16, [R36] ;  /* 0x000000002410783b */ /* 0x000e280000000200 */
[----:B------:R-:W1:Y:S01]  /*16a0*/  LDSM.16.M88.4 R20, [R36+0x800] ;  /* 0x000800002414783b */ /* 0x000e620000000200 */
[C---:B0-----:R-:W-:Y:S08]  /*16b0*/  HMMA.16816.F32 R24, R32.reuse, R16, R24 ;  /* 0x000000102018723c */ /* 0x041ff00000001818 */
[----:B-1----:R-:W-:Y:S01]  /*16c0*/  HMMA.16816.F32 R28, R32, R20, R28 ;  /* 0x00000014201c723c */ /* 0x002fe2000000181c */
[----:B------:R-:W0:Y:S11]  /*16d0*/  LDSM.16.MT88.4 R32, [R50+0x1400] ;  /* 0x001400003220783b */ /* 0x000e360000004200 */
[----:B------:R-:W-:Y:S04]  /*16e0*/  @!UPT UIADD3 URZ, URZ, URZ, URZ ;  /* 0x0000003f3f3ff290 */ /* 0x000fe8000fffe03f */
[C---:B0-----:R-:W-:Y:S08]  /*16f0*/  HMMA.16816.F32 R24, R32.reuse, R18, R24 ;  /* 0x000000122018723c */ /* 0x041ff00000001818 */
[----:B------:R-:W-:Y:S01]  /*1700*/  HMMA.16816.F32 R28, R32, R22, R28 ;  /* 0x00000016201c723c */ /* 0x000fe2000000181c */
[----:B------:R-:W-:Y:S07]  /*1710*/  @P0 BRA `(.L_x_1) ;  /* 0xfffffaf000000947 */ /* 0x000fee000383ffff */
[----:B------:R-:W-:-:S15]  /*1720*/  NOP ;  /* 0x0000000000007918 */ /* 0x000fde0000000000 */
[----:B------:R-:W-:-:S01]  /*1730*/  NOP ;  /* 0x0000000000007918 */ /* 0x000fc20000000000 */
[----:B------:R-:W-:Y:S02]  /*1740*/  F2FP.PACK_AB R27, R31, R27 ;  /* 0x0000001b1f1b723e */ /* 0x000fe400000000ff */
[----:B------:R-:W-:-:S02]  /*1750*/  F2FP.PACK_AB R26, R30, R26 ;  /* 0x0000001a1e1a723e */ /* 0x000fc400000000ff */
[----:B------:R-:W-:Y:S02]  /*1760*/  F2FP.PACK_AB R25, R29, R25 ;  /* 0x000000191d19723e */ /* 0x000fe400000000ff */
[----:B------:R-:W-:-:S07]  /*1770*/  F2FP.PACK_AB R24, R28, R24 ;  /* 0x000000181c18723e */ /* 0x000fce00000000ff */
.L_x_0:
[----:B------:R-:W-:Y:S01]  /*1780*/  SHF.R.S32.HI R2, RZ, 0x7, R0 ;  /* 0x00000007ff027819 */ /* 0x000fe20000011400 */
[----:B------:R-:W-:Y:S01]  /*1790*/  BAR.SYNC.DEFER_BLOCKING 0x0 ;  /* 0x0000000000007b1d */ /* 0x000fe20000010000 */
[----:B------:R-:W-:Y:S01]  /*17a0*/  LOP3.LUT R5, R5, 0x60, RZ, 0xc0, !PT ;  /* 0x0000006005057812 */ /* 0x000fe200078ec0ff */
[----:B------:R-:W-:Y:S01]  /*17b0*/  IMAD.SHL.U32 R4, R0, 0x80, RZ ;  /* 0x0000008000047824 */ /* 0x000fe200078e00ff */
[----:B------:R-:W-:Y:S01]  /*17c0*/  SGXT R2, R2, 0x1 ;  /* 0x000000010202781a */ /* 0x000fe20000000200 */
[----:B------:R-:W-:Y:S01]  /*17d0*/  IMAD R17, R11, c[0x0][0x198], RZ ;  /* 0x000066000b117a24 */ /* 0x000fe200078e02ff */
[----:B------:R-:W-:Y:S01]  /*17e0*/  LOP3.LUT R5, R5, 0x300, R6, 0xf8, !PT ;  /* 0x0000030005057812 */ /* 0x000fe200078ef806 */
[----:B------:R-:W-:Y:S01]  /*17f0*/  IMAD R6, R7, c[0x0][0x198], RZ ;  /* 0x0000660007067a24 */ /* 0x000fe200078e02ff */
[----:B------:R-:W-:-:S02]  /*1800*/  LOP3.LUT R3, R2, 0x840, RZ, 0xc0, !PT ;  /* 0x0000084002037812 */ /* 0x000fc400078ec0ff */
[----:B------:R-:W-:Y:S02]  /*1810*/  LOP3.LUT R4, R4, 0xc00, RZ, 0xc0, !PT ;  /* 0x00000c0004047812 */ /* 0x000fe400078ec0ff */
[--C-:B------:R-:W-:Y:S01]  /*1820*/  LOP3.LUT R2, R3, 0x1c, R0.reuse, 0xf8, !PT ;  /* 0x0000001c03027812 */ /* 0x100fe200078ef800 */
[----:B------:R-:W-:Y:S01]  /*1830*/  IMAD.SHL.U32 R3, R0, 0x4, RZ ;  /* 0x0000000400037824 */ /* 0x000fe200078e00ff */
[----:B------:R-:W-:Y:S02]  /*1840*/  SHF.R.U32.HI R0, RZ, 0x1, R0 ;  /* 0x00000001ff007819 */ /* 0x000fe40000011600 */
[----:B------:R-:W-:Y:S02]  /*1850*/  LOP3.LUT R2, R2, R5, RZ, 0x3c, !PT ;  /* 0x0000000502027212 */ /* 0x000fe400078e3cff */
[----:B------:R-:W-:Y:S02]  /*1860*/  LOP3.LUT R5, R4, 0xfc, R3, 0xf8, !PT ;  /* 0x000000fc04057812 */ /* 0x000fe400078ef803 */
[----:B------:R-:W-:-:S02]  /*1870*/  LOP3.LUT R3, R2, 0x20, RZ, 0x3c, !PT ;  /* 0x0000002002037812 */ /* 0x000fc400078e3cff */
[----:B------:R-:W-:Y:S01]  /*1880*/  LOP3.LUT R16, R5, 0x60, R0, 0x78, !PT ;  /* 0x0000006005107812 */ /* 0x000fe200078e7800 */
[C---:B------:R-:W-:Y:S01]  /*1890*/  IMAD R0, R15.reuse, c[0x0][0x194], RZ ;  /* 0x000065000f007a24 */ /* 0x040fe200078e02ff */
[----:B------:R-:W-:Y:S01]  /*18a0*/  ISETP.GE.AND P0, PT, R15, c[0x0][0x178], PT ;  /* 0x00005e000f007a0c */ /* 0x000fe20003f06270 */
[----:B------:R-:W-:Y:S03]  /*18b0*/  STS [R2], R24 ;  /* 0x0000001802007388 */ /* 0x000fe60000000800 */
[C---:B------:R-:W-:Y:S01]  /*18c0*/  LEA R29, P2, R0.reuse, c[0x0][0x170], 0x1 ;  /* 0x00005c00001d7a11 */ /* 0x040fe200078408ff */
[----:B------:R0:W-:Y:S01]  /*18d0*/  STS [R2+0x80], R25 ;  /* 0x0000801902007388 */ /* 0x0001e20000000800 */
[----:B------:R-:W-:Y:S02]  /*18e0*/  ISETP.LT.AND P1, PT, R7, c[0x0][0x17c], !P0 ;  /* 0x00005f0007007a0c */ /* 0x000fe40004721270 */
[----:B------:R-:W-:Y:S01]  /*18f0*/  LEA.HI.X.SX32 R31, R0, c[0x0][0x174], 0x1, P2 ;  /* 0x00005d00001f7a11 */ /* 0x000fe200010f0eff */
[----:B------:R-:W-:Y:S01]  /*1900*/  STS [R3+0x400], R26 ;  /* 0x0004001a03007388 */ /* 0x000fe20000000800 */
[C---:B------:R-:W-:Y:S01]  /*1910*/  IMAD R0, R8.reuse, c[0x0][0x198], RZ ;  /* 0x0000660008007a24 */ /* 0x040fe200078e02ff */
[----:B------:R-:W-:-:S02]  /*1920*/  ISETP.LT.AND P6, PT, R8, c[0x0][0x17c], !P0 ;  /* 0x00005f0008007a0c */ /* 0x000fc400047c1270 */
[----:B------:R1:W-:Y:S04]  /*1930*/  STS [R3+0x480], R27 ;  /* 0x0004801b03007388 */ /* 0x0003e80000000800 */
[----:B------:R-:W-:Y:S01]  /*1940*/  BAR.SYNC.DEFER_BLOCKING 0x0 ;  /* 0x0000000000007b1d */ /* 0x000fe20000010000 */
[----:B0-----:R-:W-:Y:S02]  /*1950*/  LEA R2, P2, R6, R29, 0x1 ;  /* 0x0000001d06027211 */ /* 0x001fe400078408ff */
[C---:B------:R-:W-:Y:S01]  /*1960*/  ISETP.LT.AND P5, PT, R9.reuse, c[0x0][0x17c], !P0 ;  /* 0x00005f0009007a0c */ /* 0x040fe200047a1270 */
[----:B------:R-:W-:Y:S01]  /*1970*/  IMAD R9, R9, c[0x0][0x198], RZ ;  /* 0x0000660009097a24 */ /* 0x000fe200078e02ff */
[----:B------:R-:W-:Y:S01]  /*1980*/  ISETP.LT.AND P4, PT, R10, c[0x0][0x17c], !P0 ;  /* 0x00005f000a007a0c */ /* 0x000fe20004781270 */
[----:B-1----:R-:W-:Y:S01]  /*1990*/  IMAD.MOV.U32 R27, RZ, RZ, c[0x0][0x198] ;  /* 0x00006600ff1b7624 */ /* 0x002fe200078e00ff */
[----:B------:R-:W-:Y:S01]  /*19a0*/  LEA.HI.X.SX32 R3, R6, R31, 0x1, P2 ;  /* 0x0000001f06037211 */ /* 0x000fe200010f0eff */
[----:B------:R-:W-:Y:S01]  /*19b0*/  IMAD R10, R10, c[0x0][0x198], RZ ;  /* 0x000066000a0a7a24 */ /* 0x000fe200078e02ff */
[----:B------:R-:W-:-:S02]  /*19c0*/  LEA R4, P2, R0, R29, 0x1 ;  /* 0x0000001d00047211 */ /* 0x000fc400078408ff */
[----:B------:R-:W-:Y:S02]  /*19d0*/  ISETP.LT.AND P3, PT, R12, c[0x0][0x17c], !P0 ;  /* 0x00005f000c007a0c */ /* 0x000fe40004761270 */
[----:B------:R-:W-:Y:S01]  /*19e0*/  LEA.HI.X.SX32 R5, R0, R31, 0x1, P2 ;  /* 0x0000001f00057211 */ /* 0x000fe200010f0eff */
[----:B------:R-:W-:Y:S01]  /*19f0*/  IMAD R0, R27, 0x20, R6 ;  /* 0x000000201b007824 */ /* 0x000fe200078e0206 */
[----:B------:R-:W-:-:S03]  /*1a00*/  LEA R6, P2, R9, R29, 0x1 ;  /* 0x0000001d09067211 */ /* 0x000fc600078408ff */
[----:B------:R-:W-:Y:S01]  /*1a10*/  IMAD R15, R27, 0x8, R0 ;  /* 0x000000081b0f7824 */ /* 0x000fe200078e0200 */
[----:B------:R-:W-:Y:S02]  /*1a20*/  LEA.HI.X.SX32 R7, R9, R31, 0x1, P2 ;  /* 0x0000001f09077211 */ /* 0x000fe400010f0eff */
[----:B------:R-:W-:Y:S01]  /*1a30*/  ISETP.LT.AND P2, PT, R13, c[0x0][0x17c], !P0 ;  /* 0x00005f000d007a0c */ /* 0x000fe20004741270 */
[----:B------:R-:W0:Y:S04]  /*1a40*/  LDS R19, [R16] ;  /* 0x0000000010137984 */ /* 0x000e280000000800 */
[----:B------:R-:W1:Y:S04]  /*1a50*/  LDS R21, [R16+0x100] ;  /* 0x0001000010157984 */ /* 0x000e680000000800 */
[----:B------:R-:W2:Y:S04]  /*1a60*/  LDS R23, [R16+0x200] ;  /* 0x0002000010177984 */ /* 0x000ea80000000800 */
[----:B------:R3:W4:Y:S02]  /*1a70*/  LDS R25, [R16+0x300] ;  /* 0x0003000010197984 */ /* 0x0007240000000800 */
[----:B---3--:R-:W-:-:S02]  /*1a80*/  IMAD R16, R27, 0x8, R15 ;  /* 0x000000081b107824 */ /* 0x008fc400078e020f */
[----:B0-----:R0:W-:Y:S01]  /*1a90*/  @P1 STG.E.U16 [R2.64], R19 ;  /* 0x0000001302001986 */ /* 0x0011e2000c101506 */
[----:B------:R-:W-:-:S03]  /*1aa0*/  LEA R8, P1, R0, R29, 0x1 ;  /* 0x0000001d00087211 */ /* 0x000fc600078208ff */
[----:B-1----:R1:W-:Y:S01]  /*1ab0*/  @P6 STG.E.U16 [R4.64], R21 ;  /* 0x0000001504006986 */ /* 0x0023e2000c101506 */
[----:B------:R-:W-:Y:S02]  /*1ac0*/  LEA.HI.X.SX32 R9, R0, R31, 0x1, P1 ;  /* 0x0000001f00097211 */ /* 0x000fe400008f0eff */
[----:B--2---:R-:W-:Y:S01]  /*1ad0*/  PRMT R0, R23, 0x7632, R0 ;  /* 0x0000763217007816 */ /* 0x004fe20000000000 */
[----:B------:R2:W-:Y:S01]  /*1ae0*/  @P5 STG.E.U16 [R6.64], R23 ;  /* 0x0000001706005986 */ /* 0x0005e2000c101506 */
[-C--:B0-----:R-:W-:Y:S02]  /*1af0*/  LEA R2, P6, R10, R29.reuse, 0x1 ;  /* 0x0000001d0a027211 */ /* 0x081fe400078c08ff */
[----:B------:R-:W-:Y:S02]  /*1b00*/  PRMT R19, R19, 0x7632, R19 ;  /* 0x0000763213137816 */ /* 0x000fe40000000013 */
[----:B-1----:R-:W-:Y:S02]  /*1b10*/  LEA R4, P1, R16, R29, 0x1 ;  /* 0x0000001d10047211 */ /* 0x002fe400078208ff */
[----:B------:R-:W-:-:S02]  /*1b20*/  LEA.HI.X.SX32 R3, R10, R31, 0x1, P6 ;  /* 0x0000001f0a037211 */ /* 0x000fc400030f0eff */
[----:B------:R-:W-:Y:S02]  /*1b30*/  LEA.HI.X.SX32 R5, R16, R31, 0x1, P1 ;  /* 0x0000001f10057211 */ /* 0x000fe400008f0eff */
[----:B------:R-:W-:Y:S01]  /*1b40*/  ISETP.LT.AND P1, PT, R14, c[0x0][0x17c], !P0 ;  /* 0x00005f000e007a0c */ /* 0x000fe20004721270 */
[----:B----4-:R2:W-:Y:S01]  /*1b50*/  @P4 STG.E.U16 [R2.64], R25 ;  /* 0x0000001902004986 */ /* 0x0105e2000c101506 */
[----:B------:R-:W-:Y:S02]  /*1b60*/  ISETP.LT.AND P0, PT, R11, c[0x0][0x17c], !P0 ;  /* 0x00005f000b007a0c */ /* 0x000fe40004701270 */
[----:B------:R-:W-:Y:S01]  /*1b70*/  LEA R12, P6, R15, R29, 0x1 ;  /* 0x0000001d0f0c7211 */ /* 0x000fe200078c08ff */
[----:B------:R2:W-:Y:S01]  /*1b80*/  @P3 STG.E.U16 [R8.64], R19 ;  /* 0x0000001308003986 */ /* 0x0005e2000c101506 */
[----:B------:R-:W-:Y:S02]  /*1b90*/  PRMT R21, R21, 0x7632, R21 ;  /* 0x0000763215157816 */ /* 0x000fe40000000015 */
[----:B------:R-:W-:-:S02]  /*1ba0*/  LEA.HI.X.SX32 R13, R15, R31, 0x1, P6 ;  /* 0x0000001f0f0d7211 */ /* 0x000fc400030f0eff */
[----:B------:R-:W-:-:S03]  /*1bb0*/  LEA R10, P6, R17, R29, 0x1 ;  /* 0x0000001d110a7211 */ /* 0x000fc600078c08ff */
[----:B------:R2:W-:Y:S01]  /*1bc0*/  @P2 STG.E.U16 [R12.64], R21 ;  /* 0x000000150c002986 */ /* 0x0005e2000c101506 */
[----:B------:R-:W-:-:S03]  /*1bd0*/  LEA.HI.X.SX32 R11, R17, R31, 0x1, P6 ;  /* 0x0000001f110b7211 */ /* 0x000fc600030f0eff */
[----:B------:R2:W-:Y:S01]  /*1be0*/  @P1 STG.E.U16 [R4.64], R0 ;  /* 0x0000000004001986 */ /* 0x0005e2000c101506 */
[----:B------:R-:W-:Y:S05]  /*1bf0*/  @!P0 EXIT ;  /* 0x000000000000894d */ /* 0x000fea0003800000 */
[----:B--2---:R-:W-:-:S05]  /*1c00*/  PRMT R5, R25, 0x7632, R5 ;  /* 0x0000763219057816 */ /* 0x004fca0000000005 */
[----:B------:R-:W-:Y:S01]  /*1c10*/  STG.E.U16 [R10.64], R5 ;  /* 0x000000050a007986 */ /* 0x000fe2000c101506 */
[----:B------:R-:W-:Y:S05]  /*1c20*/  EXIT ;  /* 0x000000000000794d */ /* 0x000fea0003800000 */
.L_x_2:
[----:B------:R-:W-:-:S00]  /*1c30*/  BRA `(.L_x_2) ;  /* 0xfffffff000007947 */ /* 0x000fc0000383ffff */
[----:B------:R-:W-:-:S00]  /*1c40*/  NOP ;  /* 0x0000000000007918 */ /* 0x000fc00000000000 */
        /* <DEDUP_REMOVED lines=11> */
.L_x_3:


//--------------------- .nv.shared.matmul_kernel  --------------------------
	.section	.nv.shared.matmul_kernel,"aw",@nobits
	.sectionflags	@""
	.align	16
